// auto-generated by cutlass_sweep.conv — config: {"arch": "sm_100", "cluster_m": 2, "cluster_n": 1, "conv_kind": "fprop", "dtype": "bf16", "ndim": 2, "tile_k": 32, "tile_m": 128, "tile_n": 64}
#include "cutlass/cutlass.h"
#include "cute/tensor.hpp"
#include "cutlass/kernel_hardware_info.hpp"
#include "cutlass/conv/convolution.h"
#include "cutlass/conv/dispatch_policy.hpp"
#include "cutlass/conv/collective/collective_builder.hpp"
#include "cutlass/conv/kernel/conv_universal.hpp"
#include "cutlass/conv/device/conv_universal_adapter.hpp"
#include "cutlass/epilogue/collective/collective_builder.hpp"

using namespace cute;
using Elem = cutlass::bfloat16_t;
using Acc  = float;
using LayoutAB = cutlass::layout::TensorNHWC;
using LayoutC  = cutlass::layout::TensorNHWC;
constexpr auto ConvOp = cutlass::conv::Operator::kFprop;
using TileShape    = Shape<_128, _64, Shape<_32>>;
using ClusterShape = Shape<_2, _1, _1>;

using CollectiveEpilogue = typename cutlass::epilogue::collective::CollectiveBuilder<
    cutlass::arch::Sm100, cutlass::arch::OpClassTensorOp,
    TileShape, ClusterShape,
    cutlass::epilogue::collective::EpilogueTileAuto,
    Acc, Acc,
    Elem, LayoutC, 128 / cutlass::sizeof_bits<Elem>::value,
    Elem, LayoutC, 128 / cutlass::sizeof_bits<Elem>::value,
    cutlass::epilogue::collective::EpilogueScheduleAuto
  >::CollectiveOp;

using CollectiveMainloop = typename cutlass::conv::collective::CollectiveBuilder<
    cutlass::arch::Sm100, cutlass::arch::OpClassTensorOp, ConvOp,
    Elem, LayoutAB, 128 / cutlass::sizeof_bits<Elem>::value,
    Elem, LayoutAB, 128 / cutlass::sizeof_bits<Elem>::value,
    Acc,
    TileShape, ClusterShape,
    cutlass::conv::collective::StageCountAutoCarveout<
        static_cast<int>(sizeof(typename CollectiveEpilogue::SharedStorage))>,
    cutlass::conv::collective::KernelScheduleAuto
  >::CollectiveOp;

using ProblemShape = cutlass::conv::ConvProblemShape<
    ConvOp, CollectiveMainloop::DispatchPolicy::NumSpatialDimensions>;
using ConvKernel = cutlass::conv::kernel::ConvUniversal<
    ProblemShape, CollectiveMainloop, CollectiveEpilogue>;
using Conv = cutlass::conv::device::ConvUniversalAdapter<ConvKernel>;

auto* _anchor = &cutlass::device_kernel<ConvKernel>;


// ===== COMPILED SASS (sm_100a) =====

	.target	sm_100a

	.elftype	@"ET_EXEC"


//--------------------- .note.nv.tkinfo           --------------------------
	.section	.note.nv.tkinfo,"",@"SHT_NOTE"
	.sectionflags	@"SHF_NOTE_NV_TKINFO"
	.tkinfo
        /*0018*/ 	.word	0x00000002
        /*0030*/ 	.string	""
        /*0030*/ 	.string	"ptxas"
        /*0030*/ 	.string	"Cuda compilation tools, release 13.0, V13.0.88"
        /*0030*/ 	.string	"Build cuda_13.0.r13.0/compiler.36424714_0"
        /*0030*/ 	.string	"-arch sm_100a -m 64 "



//--------------------- .note.nv.cuinfo           --------------------------
	.section	.note.nv.cuinfo,"",@"SHT_NOTE"
	.sectionflags	@"SHF_NOTE_NV_CUINFO"
        /*0018*/ 	.short	0x0002
        /*001a*/ 	.short	0x0064
        /*001c*/ 	.short	0x0082
	.zero		2


//--------------------- .nv.info                  --------------------------
	.section	.nv.info,"",@"SHT_CUDA_INFO"
	.align	4


	//----- nvinfo : EIATTR_REGCOUNT
	.align		4
        /*0000*/ 	.byte	0x04, 0x2f
        /*0002*/ 	.short	(.L_19 - .L_18)
	.align		4
.L_18:
        /*0004*/ 	.word	index@(_ZN7cutlass13device_kernelINS_4conv6kernel13ConvUniversalINS1_16ConvProblemShapeILNS1_8OperatorE0ELi2EEENS1_10collective14CollectiveConvINS1_47MainloopSm100TmaUmmaWarpSpecializedImplicitGemmILS5_0ELi35ELi2ELi1ELi2EN4cute5tupleIJNSA_1CILi2EEENSC_ILi1EEESE_EEEEENSB_IJNSC_ILi128EEENSC_ILi64EEENSB_IJNSC_ILi32EEEEEEEEENS_10bfloat16_tESM_NSA_8TiledMMAINSA_8MMA_AtomIJNSA_26SM100_MMA_F16BF16_2x1SM_SSISM_SM_fLi128ELi64ELNSA_4UMMA5MajorE0ELSR_0ELNSQ_7ScaleInE0ELSS_0EEEEEENSA_6LayoutINSB_IJSE_SE_SE_EEENSB_IJNSC_ILi0EEESX_SX_EEEEENSB_IJNSA_10UnderscoreES10_S10_EEEEENS7_6detail27Sm100ImplicitGemmTileTraitsINSA_25SM100_TMA_2SM_LOAD_IM2COLENSA_14ComposedLayoutINSA_7SwizzleILi2ELi4ELi3EEENSA_18smem_ptr_flag_bitsILi16EEENSV_INSB_IJNSC_ILi8EEESJ_EEENSB_IJSJ_SE_EEEEEEEvEENS14_INSA_18SM100_TMA_2SM_LOADES1F_vEEEENS_8epilogue10collective18CollectiveEpilogueINS1K_23Sm100TmaWarpSpecializedILi3ELi2ELi16ELb1ELb0EEEJNSB_IJSI_SI_SK_EEENSB_IJNSV_ISI_SE_EENSV_INSB_IJNSC_ILi16EEESD_EEENSB_IJSE_SJ_EEEEEEEESM_NSB_IJNSB_IJlllEEESE_SX_EEESM_S1X_NS1K_6fusion15FusionCallbacksIS1O_NS1Y_17LinearCombinationISM_fSM_fLNS_15FloatRoundStyleE2EEES1P_S1V_JEEENSA_5SM1004TMEM4LOAD26SM100_TMEM_LOAD_32dp32b16xENSA_20SM90_TMA_LOAD_IM2COLENS16_INS17_ILi1ELi4ELi3EEES1A_NSV_INSB_IJS1B_S1R_EEENSB_IJS1R_SE_EEEEEEENSA_39AutoVectorizingCopyWithAssumedAlignmentILi128EEENSA_21SM90_TMA_STORE_IM2COLES2D_S2F_S2F_EEEvvEEEEvNT_6ParamsE)
        /*0008*/ 	.word	0x00000047


	//----- nvinfo : EIATTR_FRAME_SIZE
	.align		4
.L_19:
        /*000c*/ 	.byte	0x04, 0x11
        /*000e*/ 	.short	(.L_21 - .L_20)
	.align		4
.L_20:
        /*0010*/ 	.word	index@($__internal_2_$__cuda_sm10x_tcgen05_guardrail_trap_unallocated_columns_being_dealloced)
        /*0014*/ 	.word	0x00000008


	//----- nvinfo : EIATTR_FRAME_SIZE
	.align		4
.L_21:
        /*0018*/ 	.byte	0x04, 0x11
        /*001a*/ 	.short	(.L_23 - .L_22)
	.align		4
.L_22:
        /*001c*/ 	.word	index@($__internal_1_$__cuda_sm10x_tcgen05_guardrail_trap_phase_invalid_during_alloc)
        /*0020*/ 	.word	0x00000008


	//----- nvinfo : EIATTR_FRAME_SIZE
	.align		4
.L_23:
        /*0024*/ 	.byte	0x04, 0x11
        /*0026*/ 	.short	(.L_25 - .L_24)
	.align		4
.L_24:
        /*0028*/ 	.word	index@($__internal_0_$__cuda_sm10x_tcgen05_guardrail_trap_col_being_dealloced_not_returned_by_alloc)
        /*002c*/ 	.word	0x00000008


	//----- nvinfo : EIATTR_FRAME_SIZE
	.align		4
.L_25:
        /*0030*/ 	.byte	0x04, 0x11
        /*0032*/ 	.short	(.L_27 - .L_26)
	.align		4
.L_26:
        /*0034*/ 	.word	index@(_ZN7cutlass13device_kernelINS_4conv6kernel13ConvUniversalINS1_16ConvProblemShapeILNS1_8OperatorE0ELi2EEENS1_10collective14CollectiveConvINS1_47MainloopSm100TmaUmmaWarpSpecializedImplicitGemmILS5_0ELi35ELi2ELi1ELi2EN4cute5tupleIJNSA_1CILi2EEENSC_ILi1EEESE_EEEEENSB_IJNSC_ILi128EEENSC_ILi64EEENSB_IJNSC_ILi32EEEEEEEEENS_10bfloat16_tESM_NSA_8TiledMMAINSA_8MMA_AtomIJNSA_26SM100_MMA_F16BF16_2x1SM_SSISM_SM_fLi128ELi64ELNSA_4UMMA5MajorE0ELSR_0ELNSQ_7ScaleInE0ELSS_0EEEEEENSA_6LayoutINSB_IJSE_SE_SE_EEENSB_IJNSC_ILi0EEESX_SX_EEEEENSB_IJNSA_10UnderscoreES10_S10_EEEEENS7_6detail27Sm100ImplicitGemmTileTraitsINSA_25SM100_TMA_2SM_LOAD_IM2COLENSA_14ComposedLayoutINSA_7SwizzleILi2ELi4ELi3EEENSA_18smem_ptr_flag_bitsILi16EEENSV_INSB_IJNSC_ILi8EEESJ_EEENSB_IJSJ_SE_EEEEEEEvEENS14_INSA_18SM100_TMA_2SM_LOADES1F_vEEEENS_8epilogue10collective18CollectiveEpilogueINS1K_23Sm100TmaWarpSpecializedILi3ELi2ELi16ELb1ELb0EEEJNSB_IJSI_SI_SK_EEENSB_IJNSV_ISI_SE_EENSV_INSB_IJNSC_ILi16EEESD_EEENSB_IJSE_SJ_EEEEEEEESM_NSB_IJNSB_IJlllEEESE_SX_EEESM_S1X_NS1K_6fusion15FusionCallbacksIS1O_NS1Y_17LinearCombinationISM_fSM_fLNS_15FloatRoundStyleE2EEES1P_S1V_JEEENSA_5SM1004TMEM4LOAD26SM100_TMEM_LOAD_32dp32b16xENSA_20SM90_TMA_LOAD_IM2COLENS16_INS17_ILi1ELi4ELi3EEES1A_NSV_INSB_IJS1B_S1R_EEENSB_IJS1R_SE_EEEEEEENSA_39AutoVectorizingCopyWithAssumedAlignmentILi128EEENSA_21SM90_TMA_STORE_IM2COLES2D_S2F_S2F_EEEvvEEEEvNT_6ParamsE)
        /*0038*/ 	.word	0x00000008


	//----- nvinfo : EIATTR_MIN_STACK_SIZE
	.align		4
.L_27:
        /*003c*/ 	.byte	0x04, 0x12
        /*003e*/ 	.short	(.L_29 - .L_28)
	.align		4
.L_28:
        /*0040*/ 	.word	index@(_ZN7cutlass13device_kernelINS_4conv6kernel13ConvUniversalINS1_16ConvProblemShapeILNS1_8OperatorE0ELi2EEENS1_10collective14CollectiveConvINS1_47MainloopSm100TmaUmmaWarpSpecializedImplicitGemmILS5_0ELi35ELi2ELi1ELi2EN4cute5tupleIJNSA_1CILi2EEENSC_ILi1EEESE_EEEEENSB_IJNSC_ILi128EEENSC_ILi64EEENSB_IJNSC_ILi32EEEEEEEEENS_10bfloat16_tESM_NSA_8TiledMMAINSA_8MMA_AtomIJNSA_26SM100_MMA_F16BF16_2x1SM_SSISM_SM_fLi128ELi64ELNSA_4UMMA5MajorE0ELSR_0ELNSQ_7ScaleInE0ELSS_0EEEEEENSA_6LayoutINSB_IJSE_SE_SE_EEENSB_IJNSC_ILi0EEESX_SX_EEEEENSB_IJNSA_10UnderscoreES10_S10_EEEEENS7_6detail27Sm100ImplicitGemmTileTraitsINSA_25SM100_TMA_2SM_LOAD_IM2COLENSA_14ComposedLayoutINSA_7SwizzleILi2ELi4ELi3EEENSA_18smem_ptr_flag_bitsILi16EEENSV_INSB_IJNSC_ILi8EEESJ_EEENSB_IJSJ_SE_EEEEEEEvEENS14_INSA_18SM100_TMA_2SM_LOADES1F_vEEEENS_8epilogue10collective18CollectiveEpilogueINS1K_23Sm100TmaWarpSpecializedILi3ELi2ELi16ELb1ELb0EEEJNSB_IJSI_SI_SK_EEENSB_IJNSV_ISI_SE_EENSV_INSB_IJNSC_ILi16EEESD_EEENSB_IJSE_SJ_EEEEEEEESM_NSB_IJNSB_IJlllEEESE_SX_EEESM_S1X_NS1K_6fusion15FusionCallbacksIS1O_NS1Y_17LinearCombinationISM_fSM_fLNS_15FloatRoundStyleE2EEES1P_S1V_JEEENSA_5SM1004TMEM4LOAD26SM100_TMEM_LOAD_32dp32b16xENSA_20SM90_TMA_LOAD_IM2COLENS16_INS17_ILi1ELi4ELi3EEES1A_NSV_INSB_IJS1B_S1R_EEENSB_IJS1R_SE_EEEEEEENSA_39AutoVectorizingCopyWithAssumedAlignmentILi128EEENSA_21SM90_TMA_STORE_IM2COLES2D_S2F_S2F_EEEvvEEEEvNT_6ParamsE)
        /*0044*/ 	.word	0x00000008
.L_29:


//--------------------- .nv.compat                --------------------------
	.section	.nv.compat,"",@"SHT_CUDA_COMPAT_INFO"
	.align	4
        /*0000*/ 	.byte	0x02, 0x09, 0x01, 0x00, 0x02, 0x02, 0x02, 0x00, 0x02, 0x05, 0x05, 0x00, 0x03, 0x07, 0x01, 0x01
        /*0010*/ 	.byte	0x02, 0x03, 0x01, 0x00, 0x02, 0x06, 0x01, 0x00, 0x04, 0x0b, 0x08, 0x00, 0x09, 0x00, 0x00, 0x00
        /*0020*/ 	.byte	0x00, 0x00, 0x00, 0x00


//--------------------- .nv.info._ZN7cutlass13device_kernelINS_4conv6kernel13ConvUniversalINS1_16ConvProblemShapeILNS1_8OperatorE0ELi2EEENS1_10collective14CollectiveConvINS1_47MainloopSm100TmaUmmaWarpSpecializedImplicitGemmILS5_0ELi35ELi2ELi1ELi2EN4cute5tupleIJNSA_1CILi2EEENSC_ILi1EEESE_EEEEENSB_IJNSC_ILi128EEENSC_ILi64EEENSB_IJNSC_ILi32EEEEEEEEENS_10bfloat16_tESM_NSA_8TiledMMAINSA_8MMA_AtomIJNSA_26SM100_MMA_F16BF16_2x1SM_SSISM_SM_fLi128ELi64ELNSA_4UMMA5MajorE0ELSR_0ELNSQ_7ScaleInE0ELSS_0EEEEEENSA_6LayoutINSB_IJSE_SE_SE_EEENSB_IJNSC_ILi0EEESX_SX_EEEEENSB_IJNSA_10UnderscoreES10_S10_EEEEENS7_6detail27Sm100ImplicitGemmTileTraitsINSA_25SM100_TMA_2SM_LOAD_IM2COLENSA_14ComposedLayoutINSA_7SwizzleILi2ELi4ELi3EEENSA_18smem_ptr_flag_bitsILi16EEENSV_INSB_IJNSC_ILi8EEESJ_EEENSB_IJSJ_SE_EEEEEEEvEENS14_INSA_18SM100_TMA_2SM_LOADES1F_vEEEENS_8epilogue10collective18CollectiveEpilogueINS1K_23Sm100TmaWarpSpecializedILi3ELi2ELi16ELb1ELb0EEEJNSB_IJSI_SI_SK_EEENSB_IJNSV_ISI_SE_EENSV_INSB_IJNSC_ILi16EEESD_EEENSB_IJSE_SJ_EEEEEEEESM_NSB_IJNSB_IJlllEEESE_SX_EEESM_S1X_NS1K_6fusion15FusionCallbacksIS1O_NS1Y_17LinearCombinationISM_fSM_fLNS_15FloatRoundStyleE2EEES1P_S1V_JEEENSA_5SM1004TMEM4LOAD26SM100_TMEM_LOAD_32dp32b16xENSA_20SM90_TMA_LOAD_IM2COLENS16_INS17_ILi1ELi4ELi3EEES1A_NSV_INSB_IJS1B_S1R_EEENSB_IJS1R_SE_EEEEEEENSA_39AutoVectorizingCopyWithAssumedAlignmentILi128EEENSA_21SM90_TMA_STORE_IM2COLES2D_S2F_S2F_EEEvvEEEEvNT_6ParamsE --------------------------
	.section	.nv.info._ZN7cutlass13device_kernelINS_4conv6kernel13ConvUniversalINS1_16ConvProblemShapeILNS1_8OperatorE0ELi2EEENS1_10collective14CollectiveConvINS1_47MainloopSm100TmaUmmaWarpSpecializedImplicitGemmILS5_0ELi35ELi2ELi1ELi2EN4cute5tupleIJNSA_1CILi2EEENSC_ILi1EEESE_EEEEENSB_IJNSC_ILi128EEENSC_ILi64EEENSB_IJNSC_ILi32EEEEEEEEENS_10bfloat16_tESM_NSA_8TiledMMAINSA_8MMA_AtomIJNSA_26SM100_MMA_F16BF16_2x1SM_SSISM_SM_fLi128ELi64ELNSA_4UMMA5MajorE0ELSR_0ELNSQ_7ScaleInE0ELSS_0EEEEEENSA_6LayoutINSB_IJSE_SE_SE_EEENSB_IJNSC_ILi0EEESX_SX_EEEEENSB_IJNSA_10UnderscoreES10_S10_EEEEENS7_6detail27Sm100ImplicitGemmTileTraitsINSA_25SM100_TMA_2SM_LOAD_IM2COLENSA_14ComposedLayoutINSA_7SwizzleILi2ELi4ELi3EEENSA_18smem_ptr_flag_bitsILi16EEENSV_INSB_IJNSC_ILi8EEESJ_EEENSB_IJSJ_SE_EEEEEEEvEENS14_INSA_18SM100_TMA_2SM_LOADES1F_vEEEENS_8epilogue10collective18CollectiveEpilogueINS1K_23Sm100TmaWarpSpecializedILi3ELi2ELi16ELb1ELb0EEEJNSB_IJSI_SI_SK_EEENSB_IJNSV_ISI_SE_EENSV_INSB_IJNSC_ILi16EEESD_EEENSB_IJSE_SJ_EEEEEEEESM_NSB_IJNSB_IJlllEEESE_SX_EEESM_S1X_NS1K_6fusion15FusionCallbacksIS1O_NS1Y_17LinearCombinationISM_fSM_fLNS_15FloatRoundStyleE2EEES1P_S1V_JEEENSA_5SM1004TMEM4LOAD26SM100_TMEM_LOAD_32dp32b16xENSA_20SM90_TMA_LOAD_IM2COLENS16_INS17_ILi1ELi4ELi3EEES1A_NSV_INSB_IJS1B_S1R_EEENSB_IJS1R_SE_EEEEEEENSA_39AutoVectorizingCopyWithAssumedAlignmentILi128EEENSA_21SM90_TMA_STORE_IM2COLES2D_S2F_S2F_EEEvvEEEEvNT_6ParamsE,"",@"SHT_CUDA_INFO"
	.sectionflags	@""
	.align	4


	//----- nvinfo : EIATTR_CUDA_API_VERSION
	.align		4
        /*0000*/ 	.byte	0x04, 0x37
        /*0002*/ 	.short	(.L_31 - .L_30)
.L_30:
        /*0004*/ 	.word	0x00000082


	//----- nvinfo : EIATTR_KPARAM_INFO
	.align		4
.L_31:
        /*0008*/ 	.byte	0x04, 0x17
        /*000a*/ 	.short	(.L_33 - .L_32)
.L_32:
        /*000c*/ 	.word	0x00000000
        /*0010*/ 	.short	0x0000
        /*0012*/ 	.short	0x0000
        /*0014*/ 	.byte	0x00, 0xf0, 0x01, 0x20


	//----- nvinfo : EIATTR_AT_ENTRY_FRAGMENTS
	.align		4
.L_33:
        /*0018*/ 	.byte	0x04, 0x4f
        /*001a*/ 	.short	(.L_35 - .L_34)


	//   ....[0]....
.L_34:
        /*001c*/ 	.word	0x00000007


	//----- nvinfo : EIATTR_RESERVED_SMEM_USED
	.align		4
.L_35:
        /*0020*/ 	.byte	0x01, 0x41
	.zero		2


	//----- nvinfo : EIATTR_SPARSE_MMA_MASK
	.align		4
        /*0024*/ 	.byte	0x03, 0x50
        /*0026*/ 	.short	0x0000


	//----- nvinfo : EIATTR_TCGEN05_2CTA_USED
	.align		4
        /*0028*/ 	.byte	0x01, 0x52
	.zero		2


	//----- nvinfo : EIATTR_MAXREG_COUNT
	.align		4
        /*002c*/ 	.byte	0x03, 0x1b
        /*002e*/ 	.short	0x00ff


	//----- nvinfo : EIATTR_NUM_BARRIERS
	.align		4
        /*0030*/ 	.byte	0x02, 0x4c
        /*0032*/ 	.byte	0x07
	.zero		1


	//----- nvinfo : EIATTR_EXTERNS
	.align		4
        /*0034*/ 	.byte	0x04, 0x0f
        /*0036*/ 	.short	(.L_37 - .L_36)


	//   ....[0]....
	.align		4
.L_36:
        /*0038*/ 	.word	index@(__assertfail)


	//----- nvinfo : EIATTR_MERCURY_ISA_VERSION
	.align		4
.L_37:
        /*003c*/ 	.byte	0x03, 0x5f
        /*003e*/ 	.short	0x0101


	//----- nvinfo : EIATTR_INT_WARP_WIDE_INSTR_OFFSETS
	.align		4
        /*0040*/ 	.byte	0x04, 0x31
        /*0042*/ 	.short	(.L_39 - .L_38)


	//   ....[0]....
.L_38:
        /*0044*/ 	.word	0x00001040


	//   ....[1]....
        /*0048*/ 	.word	0x000010f0


	//   ....[2]....
        /*004c*/ 	.word	0x00005800


	//   ....[3]....
        /*0050*/ 	.word	0x00005820


	//   ....[4]....
        /*0054*/ 	.word	0x00005850


	//   ....[5]....
        /*0058*/ 	.word	0x000064b0


	//   ....[6]....
        /*005c*/ 	.word	0x00006610


	//   ....[7]....
        /*0060*/ 	.word	0x000066b0


	//   ....[8]....
        /*0064*/ 	.word	0x000067e0


	//   ....[9]....
        /*0068*/ 	.word	0x00006920


	//   ....[10]....
        /*006c*/ 	.word	0x000069a0


	//----- nvinfo : EIATTR_COOP_GROUP_MASK_REGIDS
	.align		4
.L_39:
        /*0070*/ 	.byte	0x04, 0x29
        /*0072*/ 	.short	(.L_41 - .L_40)


	//   ....[0]....
.L_40:
        /*0074*/ 	.word	0xffffffff


	//   ....[1]....
        /*0078*/ 	.word	0xffffffff


	//   ....[2]....
        /*007c*/ 	.word	0xffffffff


	//   ....[3]....
        /*0080*/ 	.word	0xffffffff


	//   ....[4]....
        /*0084*/ 	.word	0xffffffff


	//   ....[5]....
        /*0088*/ 	.word	0xffffffff


	//   ....[6]....
        /*008c*/ 	.word	0xffffffff


	//   ....[7]....
        /*0090*/ 	.word	0xffffffff


	//   ....[8]....
        /*0094*/ 	.word	0xffffffff


	//   ....[9]....
        /*0098*/ 	.word	0xffffffff


	//   ....[10]....
        /*009c*/ 	.word	0xffffffff


	//   ....[11]....
        /*00a0*/ 	.word	0xffffffff


	//   ....[12]....
        /*00a4*/ 	.word	0xffffffff


	//----- nvinfo : EIATTR_COOP_GROUP_INSTR_OFFSETS
	.align		4
.L_41:
        /*00a8*/ 	.byte	0x04, 0x28
        /*00aa*/ 	.short	(.L_43 - .L_42)


	//   ....[0]....
.L_42:
        /*00ac*/ 	.word	0x000000d0


	//   ....[1]....
        /*00b0*/ 	.word	0x00000540


	//   ....[2]....
        /*00b4*/ 	.word	0x00000af0


	//   ....[3]....
        /*00b8*/ 	.word	0x00000c70


	//   ....[4]....
        /*00bc*/ 	.word	0x00000d70


	//   ....[5]....
        /*00c0*/ 	.word	0x00000ec0


	//   ....[6]....
        /*00c4*/ 	.word	0x00001160


	//   ....[7]....
        /*00c8*/ 	.word	0x00002820


	//   ....[8]....
        /*00cc*/ 	.word	0x000047d0


	//   ....[9]....
        /*00d0*/ 	.word	0x00004ca0


	//   ....[10]....
        /*00d4*/ 	.word	0x00004cd0


	//   ....[11]....
        /*00d8*/ 	.word	0x00005710


	//   ....[12]....
        /*00dc*/ 	.word	0x00005920


	//----- nvinfo : EIATTR_VRC_CTA_INIT_COUNT
	.align		4
.L_43:
        /*00e0*/ 	.byte	0x02, 0x4a
        /*00e2*/ 	.byte	0x80
	.zero		1


	//----- nvinfo : EIATTR_SYSCALL_OFFSETS
	.align		4
        /*00e4*/ 	.byte	0x04, 0x46
        /*00e6*/ 	.short	(.L_45 - .L_44)


	//   ....[0]....
.L_44:
        /*00e8*/ 	.word	0x00007620


	//   ....[1]....
        /*00ec*/ 	.word	0x00007710


	//   ....[2]....
        /*00f0*/ 	.word	0x00008060


	//   ....[3]....
        /*00f4*/ 	.word	0x00008a20


	//----- nvinfo : EIATTR_MBARRIER_INSTR_OFFSETS
	.align		4
.L_45:
        /*00f8*/ 	.byte	0x04, 0x39
        /*00fa*/ 	.short	(.L_47 - .L_46)


	//   ....[0]....
.L_46:
        /*00fc*/ 	.word	0x00000670
        /*0100*/ 	.word	0x000000ff
        /*0104*/ 	.word	0x00000000
        /*0108*/ 	.short	0x0100
        /*010a*/ 	.byte	0x04
	.zero		1


	//   ....[1]....
        /*010c*/ 	.word	0x00000680
        /*0110*/ 	.word	0x000000ff
        /*0114*/ 	.word	0x00000118
        /*0118*/ 	.short	0x0100
        /*011a*/ 	.byte	0x04
	.zero		1


	//   ....[2]....
        /*011c*/ 	.word	0x00000690
        /*0120*/ 	.word	0x000000ff
        /*0124*/ 	.word	0x00000008
        /*0128*/ 	.short	0x0100
        /*012a*/ 	.byte	0x04
	.zero		1


	//   ....[3]....
        /*012c*/ 	.word	0x000006a0
        /*0130*/ 	.word	0x000000ff
        /*0134*/ 	.word	0x00000120
        /*0138*/ 	.short	0x0100
        /*013a*/ 	.byte	0x04
	.zero		1


	//   ....[4]....
        /*013c*/ 	.word	0x000006b0
        /*0140*/ 	.word	0x000000ff
        /*0144*/ 	.word	0x00000010
        /*0148*/ 	.short	0x0100
        /*014a*/ 	.byte	0x04
	.zero		1


	//   ....[5]....
        /*014c*/ 	.word	0x000006c0
        /*0150*/ 	.word	0x000000ff
        /*0154*/ 	.word	0x00000128
        /*0158*/ 	.short	0x0100
        /*015a*/ 	.byte	0x04
	.zero		1


	//   ....[6]....
        /*015c*/ 	.word	0x000006d0
        /*0160*/ 	.word	0x000000ff
        /*0164*/ 	.word	0x00000018
        /*0168*/ 	.short	0x0100
        /*016a*/ 	.byte	0x04
	.zero		1


	//   ....[7]....
        /*016c*/ 	.word	0x000006e0
        /*0170*/ 	.word	0x000000ff
        /*0174*/ 	.word	0x00000130
        /*0178*/ 	.short	0x0100
        /*017a*/ 	.byte	0x04
	.zero		1


	//   ....[8]....
        /*017c*/ 	.word	0x000006f0
        /*0180*/ 	.word	0x000000ff
        /*0184*/ 	.word	0x00000020
        /*0188*/ 	.short	0x0100
        /*018a*/ 	.byte	0x04
	.zero		1


	//   ....[9]....
        /*018c*/ 	.word	0x00000700
        /*0190*/ 	.word	0x000000ff
        /*0194*/ 	.word	0x00000138
        /*0198*/ 	.short	0x0100
        /*019a*/ 	.byte	0x04
	.zero		1


	//   ....[10]....
        /*019c*/ 	.word	0x00000710
        /*01a0*/ 	.word	0x000000ff
        /*01a4*/ 	.word	0x00000028
        /*01a8*/ 	.short	0x0100
        /*01aa*/ 	.byte	0x04
	.zero		1


	//   ....[11]....
        /*01ac*/ 	.word	0x00000720
        /*01b0*/ 	.word	0x000000ff
        /*01b4*/ 	.word	0x00000140
        /*01b8*/ 	.short	0x0100
        /*01ba*/ 	.byte	0x04
	.zero		1


	//   ....[12]....
        /*01bc*/ 	.word	0x00000730
        /*01c0*/ 	.word	0x000000ff
        /*01c4*/ 	.word	0x00000030
        /*01c8*/ 	.short	0x0100
        /*01ca*/ 	.byte	0x04
	.zero		1


	//   ....[13]....
        /*01cc*/ 	.word	0x00000740
        /*01d0*/ 	.word	0x000000ff
        /*01d4*/ 	.word	0x00000148
        /*01d8*/ 	.short	0x0100
        /*01da*/ 	.byte	0x04
	.zero		1


	//   ....[14]....
        /*01dc*/ 	.word	0x00000750
        /*01e0*/ 	.word	0x000000ff
        /*01e4*/ 	.word	0x00000038
        /*01e8*/ 	.short	0x0100
        /*01ea*/ 	.byte	0x04
	.zero		1


	//   ....[15]....
        /*01ec*/ 	.word	0x00000760
        /*01f0*/ 	.word	0x000000ff
        /*01f4*/ 	.word	0x00000150
        /*01f8*/ 	.short	0x0100
        /*01fa*/ 	.byte	0x04
	.zero		1


	//   ....[16]....
        /*01fc*/ 	.word	0x00000770
        /*0200*/ 	.word	0x000000ff
        /*0204*/ 	.word	0x00000040
        /*0208*/ 	.short	0x0100
        /*020a*/ 	.byte	0x04
	.zero		1


	//   ....[17]....
        /*020c*/ 	.word	0x00000780
        /*0210*/ 	.word	0x000000ff
        /*0214*/ 	.word	0x00000158
        /*0218*/ 	.short	0x0100
        /*021a*/ 	.byte	0x04
	.zero		1


	//   ....[18]....
        /*021c*/ 	.word	0x00000790
        /*0220*/ 	.word	0x000000ff
        /*0224*/ 	.word	0x00000048
        /*0228*/ 	.short	0x0100
        /*022a*/ 	.byte	0x04
	.zero		1


	//   ....[19]....
        /*022c*/ 	.word	0x000007a0
        /*0230*/ 	.word	0x000000ff
        /*0234*/ 	.word	0x00000160
        /*0238*/ 	.short	0x0100
        /*023a*/ 	.byte	0x04
	.zero		1


	//   ....[20]....
        /*023c*/ 	.word	0x000007b0
        /*0240*/ 	.word	0x000000ff
        /*0244*/ 	.word	0x00000050
        /*0248*/ 	.short	0x0100
        /*024a*/ 	.byte	0x04
	.zero		1


	//   ....[21]....
        /*024c*/ 	.word	0x000007c0
        /*0250*/ 	.word	0x000000ff
        /*0254*/ 	.word	0x00000168
        /*0258*/ 	.short	0x0100
        /*025a*/ 	.byte	0x04
	.zero		1


	//   ....[22]....
        /*025c*/ 	.word	0x000007d0
        /*0260*/ 	.word	0x000000ff
        /*0264*/ 	.word	0x00000058
        /*0268*/ 	.short	0x0100
        /*026a*/ 	.byte	0x04
	.zero		1


	//   ....[23]....
        /*026c*/ 	.word	0x000007e0
        /*0270*/ 	.word	0x000000ff
        /*0274*/ 	.word	0x00000170
        /*0278*/ 	.short	0x0100
        /*027a*/ 	.byte	0x04
	.zero		1


	//   ....[24]....
        /*027c*/ 	.word	0x000007f0
        /*0280*/ 	.word	0x000000ff
        /*0284*/ 	.word	0x00000060
        /*0288*/ 	.short	0x0100
        /*028a*/ 	.byte	0x04
	.zero		1


	//   ....[25]....
        /*028c*/ 	.word	0x00000800
        /*0290*/ 	.word	0x000000ff
        /*0294*/ 	.word	0x00000178
        /*0298*/ 	.short	0x0100
        /*029a*/ 	.byte	0x04
	.zero		1


	//   ....[26]....
        /*029c*/ 	.word	0x00000810
        /*02a0*/ 	.word	0x000000ff
        /*02a4*/ 	.word	0x00000068
        /*02a8*/ 	.short	0x0100
        /*02aa*/ 	.byte	0x04
	.zero		1


	//   ....[27]....
        /*02ac*/ 	.word	0x00000820
        /*02b0*/ 	.word	0x000000ff
        /*02b4*/ 	.word	0x00000180
        /*02b8*/ 	.short	0x0100
        /*02ba*/ 	.byte	0x04
	.zero		1


	//   ....[28]....
        /*02bc*/ 	.word	0x00000830
        /*02c0*/ 	.word	0x000000ff
        /*02c4*/ 	.word	0x00000070
        /*02c8*/ 	.short	0x0100
        /*02ca*/ 	.byte	0x04
	.zero		1


	//   ....[29]....
        /*02cc*/ 	.word	0x00000840
        /*02d0*/ 	.word	0x000000ff
        /*02d4*/ 	.word	0x00000188
        /*02d8*/ 	.short	0x0100
        /*02da*/ 	.byte	0x04
	.zero		1


	//   ....[30]....
        /*02dc*/ 	.word	0x00000850
        /*02e0*/ 	.word	0x000000ff
        /*02e4*/ 	.word	0x00000078
        /*02e8*/ 	.short	0x0100
        /*02ea*/ 	.byte	0x04
	.zero		1


	//   ....[31]....
        /*02ec*/ 	.word	0x00000860
        /*02f0*/ 	.word	0x000000ff
        /*02f4*/ 	.word	0x00000190
        /*02f8*/ 	.short	0x0100
        /*02fa*/ 	.byte	0x04
	.zero		1


	//   ....[32]....
        /*02fc*/ 	.word	0x00000870
        /*0300*/ 	.word	0x000000ff
        /*0304*/ 	.word	0x00000080
        /*0308*/ 	.short	0x0100
        /*030a*/ 	.byte	0x04
	.zero		1


	//   ....[33]....
        /*030c*/ 	.word	0x00000880
        /*0310*/ 	.word	0x000000ff
        /*0314*/ 	.word	0x00000198
        /*0318*/ 	.short	0x0100
        /*031a*/ 	.byte	0x04
	.zero		1


	//   ....[34]....
        /*031c*/ 	.word	0x00000890
        /*0320*/ 	.word	0x000000ff
        /*0324*/ 	.word	0x00000088
        /*0328*/ 	.short	0x0100
        /*032a*/ 	.byte	0x04
	.zero		1


	//   ....[35]....
        /*032c*/ 	.word	0x000008a0
        /*0330*/ 	.word	0x000000ff
        /*0334*/ 	.word	0x000001a0
        /*0338*/ 	.short	0x0100
        /*033a*/ 	.byte	0x04
	.zero		1


	//   ....[36]....
        /*033c*/ 	.word	0x000008b0
        /*0340*/ 	.word	0x000000ff
        /*0344*/ 	.word	0x00000090
        /*0348*/ 	.short	0x0100
        /*034a*/ 	.byte	0x04
	.zero		1


	//   ....[37]....
        /*034c*/ 	.word	0x000008c0
        /*0350*/ 	.word	0x000000ff
        /*0354*/ 	.word	0x000001a8
        /*0358*/ 	.short	0x0100
        /*035a*/ 	.byte	0x04
	.zero		1


	//   ....[38]....
        /*035c*/ 	.word	0x000008d0
        /*0360*/ 	.word	0x000000ff
        /*0364*/ 	.word	0x00000098
        /*0368*/ 	.short	0x0100
        /*036a*/ 	.byte	0x04
	.zero		1


	//   ....[39]....
        /*036c*/ 	.word	0x000008e0
        /*0370*/ 	.word	0x000000ff
        /*0374*/ 	.word	0x000001b0
        /*0378*/ 	.short	0x0100
        /*037a*/ 	.byte	0x04
	.zero		1


	//   ....[40]....
        /*037c*/ 	.word	0x000008f0
        /*0380*/ 	.word	0x000000ff
        /*0384*/ 	.word	0x000000a0
        /*0388*/ 	.short	0x0100
        /*038a*/ 	.byte	0x04
	.zero		1


	//   ....[41]....
        /*038c*/ 	.word	0x00000900
        /*0390*/ 	.word	0x000000ff
        /*0394*/ 	.word	0x000001b8
        /*0398*/ 	.short	0x0100
        /*039a*/ 	.byte	0x04
	.zero		1


	//   ....[42]....
        /*039c*/ 	.word	0x00000910
        /*03a0*/ 	.word	0x000000ff
        /*03a4*/ 	.word	0x000000a8
        /*03a8*/ 	.short	0x0100
        /*03aa*/ 	.byte	0x04
	.zero		1


	//   ....[43]....
        /*03ac*/ 	.word	0x00000920
        /*03b0*/ 	.word	0x000000ff
        /*03b4*/ 	.word	0x000001c0
        /*03b8*/ 	.short	0x0100
        /*03ba*/ 	.byte	0x04
	.zero		1


	//   ....[44]....
        /*03bc*/ 	.word	0x00000930
        /*03c0*/ 	.word	0x000000ff
        /*03c4*/ 	.word	0x000000b0
        /*03c8*/ 	.short	0x0100
        /*03ca*/ 	.byte	0x04
	.zero		1


	//   ....[45]....
        /*03cc*/ 	.word	0x00000940
        /*03d0*/ 	.word	0x000000ff
        /*03d4*/ 	.word	0x000001c8
        /*03d8*/ 	.short	0x0100
        /*03da*/ 	.byte	0x04
	.zero		1


	//   ....[46]....
        /*03dc*/ 	.word	0x00000950
        /*03e0*/ 	.word	0x000000ff
        /*03e4*/ 	.word	0x000000b8
        /*03e8*/ 	.short	0x0100
        /*03ea*/ 	.byte	0x04
	.zero		1


	//   ....[47]....
        /*03ec*/ 	.word	0x00000960
        /*03f0*/ 	.word	0x000000ff
        /*03f4*/ 	.word	0x000001d0
        /*03f8*/ 	.short	0x0100
        /*03fa*/ 	.byte	0x04
	.zero		1


	//   ....[48]....
        /*03fc*/ 	.word	0x00000970
        /*0400*/ 	.word	0x000000ff
        /*0404*/ 	.word	0x000000c0
        /*0408*/ 	.short	0x0100
        /*040a*/ 	.byte	0x04
	.zero		1


	//   ....[49]....
        /*040c*/ 	.word	0x00000980
        /*0410*/ 	.word	0x000000ff
        /*0414*/ 	.word	0x000001d8
        /*0418*/ 	.short	0x0100
        /*041a*/ 	.byte	0x04
	.zero		1


	//   ....[50]....
        /*041c*/ 	.word	0x00000990
        /*0420*/ 	.word	0x000000ff
        /*0424*/ 	.word	0x000000c8
        /*0428*/ 	.short	0x0100
        /*042a*/ 	.byte	0x04
	.zero		1


	//   ....[51]....
        /*042c*/ 	.word	0x000009a0
        /*0430*/ 	.word	0x000000ff
        /*0434*/ 	.word	0x000001e0
        /*0438*/ 	.short	0x0100
        /*043a*/ 	.byte	0x04
	.zero		1


	//   ....[52]....
        /*043c*/ 	.word	0x000009b0
        /*0440*/ 	.word	0x000000ff
        /*0444*/ 	.word	0x000000d0
        /*0448*/ 	.short	0x0100
        /*044a*/ 	.byte	0x04
	.zero		1


	//   ....[53]....
        /*044c*/ 	.word	0x000009c0
        /*0450*/ 	.word	0x000000ff
        /*0454*/ 	.word	0x000001e8
        /*0458*/ 	.short	0x0100
        /*045a*/ 	.byte	0x04
	.zero		1


	//   ....[54]....
        /*045c*/ 	.word	0x000009d0
        /*0460*/ 	.word	0x000000ff
        /*0464*/ 	.word	0x000000d8
        /*0468*/ 	.short	0x0100
        /*046a*/ 	.byte	0x04
	.zero		1


	//   ....[55]....
        /*046c*/ 	.word	0x000009e0
        /*0470*/ 	.word	0x000000ff
        /*0474*/ 	.word	0x000001f0
        /*0478*/ 	.short	0x0100
        /*047a*/ 	.byte	0x04
	.zero		1


	//   ....[56]....
        /*047c*/ 	.word	0x000009f0
        /*0480*/ 	.word	0x000000ff
        /*0484*/ 	.word	0x000000e0
        /*0488*/ 	.short	0x0100
        /*048a*/ 	.byte	0x04
	.zero		1


	//   ....[57]....
        /*048c*/ 	.word	0x00000a00
        /*0490*/ 	.word	0x000000ff
        /*0494*/ 	.word	0x000001f8
        /*0498*/ 	.short	0x0100
        /*049a*/ 	.byte	0x04
	.zero		1


	//   ....[58]....
        /*049c*/ 	.word	0x00000a10
        /*04a0*/ 	.word	0x000000ff
        /*04a4*/ 	.word	0x000000e8
        /*04a8*/ 	.short	0x0100
        /*04aa*/ 	.byte	0x04
	.zero		1


	//   ....[59]....
        /*04ac*/ 	.word	0x00000a20
        /*04b0*/ 	.word	0x000000ff
        /*04b4*/ 	.word	0x00000200
        /*04b8*/ 	.short	0x0100
        /*04ba*/ 	.byte	0x04
	.zero		1


	//   ....[60]....
        /*04bc*/ 	.word	0x00000a30
        /*04c0*/ 	.word	0x000000ff
        /*04c4*/ 	.word	0x000000f0
        /*04c8*/ 	.short	0x0100
        /*04ca*/ 	.byte	0x04
	.zero		1


	//   ....[61]....
        /*04cc*/ 	.word	0x00000a40
        /*04d0*/ 	.word	0x000000ff
        /*04d4*/ 	.word	0x00000208
        /*04d8*/ 	.short	0x0100
        /*04da*/ 	.byte	0x04
	.zero		1


	//   ....[62]....
        /*04dc*/ 	.word	0x00000a50
        /*04e0*/ 	.word	0x000000ff
        /*04e4*/ 	.word	0x000000f8
        /*04e8*/ 	.short	0x0100
        /*04ea*/ 	.byte	0x04
	.zero		1


	//   ....[63]....
        /*04ec*/ 	.word	0x00000a60
        /*04f0*/ 	.word	0x000000ff
        /*04f4*/ 	.word	0x00000210
        /*04f8*/ 	.short	0x0100
        /*04fa*/ 	.byte	0x04
	.zero		1


	//   ....[64]....
        /*04fc*/ 	.word	0x00000a70
        /*0500*/ 	.word	0x000000ff
        /*0504*/ 	.word	0x00000100
        /*0508*/ 	.short	0x0100
        /*050a*/ 	.byte	0x04
	.zero		1


	//   ....[65]....
        /*050c*/ 	.word	0x00000a80
        /*0510*/ 	.word	0x000000ff
        /*0514*/ 	.word	0x00000218
        /*0518*/ 	.short	0x0100
        /*051a*/ 	.byte	0x04
	.zero		1


	//   ....[66]....
        /*051c*/ 	.word	0x00000a90
        /*0520*/ 	.word	0x000000ff
        /*0524*/ 	.word	0x00000108
        /*0528*/ 	.short	0x0100
        /*052a*/ 	.byte	0x04
	.zero		1


	//   ....[67]....
        /*052c*/ 	.word	0x00000aa0
        /*0530*/ 	.word	0x000000ff
        /*0534*/ 	.word	0x00000220
        /*0538*/ 	.short	0x0100
        /*053a*/ 	.byte	0x04
	.zero		1


	//   ....[68]....
        /*053c*/ 	.word	0x00000ab0
        /*0540*/ 	.word	0x000000ff
        /*0544*/ 	.word	0x00000110
        /*0548*/ 	.short	0x0100
        /*054a*/ 	.byte	0x04
	.zero		1


	//   ....[69]....
        /*054c*/ 	.word	0x00000ac0
        /*0550*/ 	.word	0x000000ff
        /*0554*/ 	.word	0x00000228
        /*0558*/ 	.short	0x0100
        /*055a*/ 	.byte	0x04
	.zero		1


	//   ....[70]....
        /*055c*/ 	.word	0x00000c00
        /*0560*/ 	.word	0x000000ff
        /*0564*/ 	.word	0x00000230
        /*0568*/ 	.short	0x0100
        /*056a*/ 	.byte	0x04
	.zero		1


	//   ....[71]....
        /*056c*/ 	.word	0x00000c10
        /*0570*/ 	.word	0x000000ff
        /*0574*/ 	.word	0x00000248
        /*0578*/ 	.short	0x0100
        /*057a*/ 	.byte	0x04
	.zero		1


	//   ....[72]....
        /*057c*/ 	.word	0x00000c20
        /*0580*/ 	.word	0x000000ff
        /*0584*/ 	.word	0x00000238
        /*0588*/ 	.short	0x0100
        /*058a*/ 	.byte	0x04
	.zero		1


	//   ....[73]....
        /*058c*/ 	.word	0x00000c30
        /*0590*/ 	.word	0x000000ff
        /*0594*/ 	.word	0x00000250
        /*0598*/ 	.short	0x0100
        /*059a*/ 	.byte	0x04
	.zero		1


	//   ....[74]....
        /*059c*/ 	.word	0x00000c40
        /*05a0*/ 	.word	0x000000ff
        /*05a4*/ 	.word	0x00000240
        /*05a8*/ 	.short	0x0100
        /*05aa*/ 	.byte	0x04
	.zero		1


	//   ....[75]....
        /*05ac*/ 	.word	0x00000c50
        /*05b0*/ 	.word	0x000000ff
        /*05b4*/ 	.word	0x00000258
        /*05b8*/ 	.short	0x0100
        /*05ba*/ 	.byte	0x04
	.zero		1


	//   ....[76]....
        /*05bc*/ 	.word	0x00000d40
        /*05c0*/ 	.word	0x000000ff
        /*05c4*/ 	.word	0x00000260
        /*05c8*/ 	.short	0x0100
        /*05ca*/ 	.byte	0x04
	.zero		1


	//   ....[77]....
        /*05cc*/ 	.word	0x00000d50
        /*05d0*/ 	.word	0x000000ff
        /*05d4*/ 	.word	0x00000268
        /*05d8*/ 	.short	0x0100
        /*05da*/ 	.byte	0x04
	.zero		1


	//   ....[78]....
        /*05dc*/ 	.word	0x00000e90
        /*05e0*/ 	.word	0x000000ff
        /*05e4*/ 	.word	0x00000270
        /*05e8*/ 	.short	0x0100
        /*05ea*/ 	.byte	0x06
	.zero		1


	//   ....[79]....
        /*05ec*/ 	.word	0x00000ea0
        /*05f0*/ 	.word	0x000000ff
        /*05f4*/ 	.word	0x00000278
        /*05f8*/ 	.short	0x0100
        /*05fa*/ 	.byte	0x06
	.zero		1


	//   ....[80]....
        /*05fc*/ 	.word	0x00000fe0
        /*0600*/ 	.word	0x000000ff
        /*0604*/ 	.word	0x00000280
        /*0608*/ 	.short	0x0100
        /*060a*/ 	.byte	0x04
	.zero		1


	//   ....[81]....
        /*060c*/ 	.word	0x00000ff0
        /*0610*/ 	.word	0x000000ff
        /*0614*/ 	.word	0x00000290
        /*0618*/ 	.short	0x0100
        /*061a*/ 	.byte	0x04
	.zero		1


	//   ....[82]....
        /*061c*/ 	.word	0x00001000
        /*0620*/ 	.word	0x000000ff
        /*0624*/ 	.word	0x00000288
        /*0628*/ 	.short	0x0100
        /*062a*/ 	.byte	0x04
	.zero		1


	//   ....[83]....
        /*062c*/ 	.word	0x00001010
        /*0630*/ 	.word	0x000000ff
        /*0634*/ 	.word	0x00000298
        /*0638*/ 	.short	0x0100
        /*063a*/ 	.byte	0x04
	.zero		1


	//   ....[84]....
        /*063c*/ 	.word	0x00001110
        /*0640*/ 	.word	0x000000ff
        /*0644*/ 	.word	0x000002a0
        /*0648*/ 	.short	0x0100
        /*064a*/ 	.byte	0x06
	.zero		1


	//   ....[85]....
        /*064c*/ 	.word	0x00001c50
        /*0650*/ 	.word	0x000000ff
        /*0654*/ 	.word	0x00000118
        /*0658*/ 	.short	0x010a
        /*065a*/ 	.byte	0x04
	.zero		1


	//   ....[86]....
        /*065c*/ 	.word	0x00001ed0
        /*0660*/ 	.word	0x000000ff
        /*0664*/ 	.word	0x00000118
        /*0668*/ 	.short	0x010a
        /*066a*/ 	.byte	0x09
	.zero		1


	//   ....[87]....
        /*066c*/ 	.word	0x00002080
        /*0670*/ 	.word	0x000000ff
        /*0674*/ 	.word	0x00000118
        /*0678*/ 	.short	0x010a
        /*067a*/ 	.byte	0x07
	.zero		1


	//   ....[88]....
        /*067c*/ 	.word	0x00002250
        /*0680*/ 	.word	0x000000ff
        /*0684*/ 	.word	0x00000268
        /*0688*/ 	.short	0x0101
        /*068a*/ 	.byte	0x19
	.zero		1


	//   ....[89]....
        /*068c*/ 	.word	0x00002280
        /*0690*/ 	.word	0x000000ff
        /*0694*/ 	.word	0x00000118
        /*0698*/ 	.short	0x010a
        /*069a*/ 	.byte	0x04
	.zero		1


	//   ....[90]....
        /*069c*/ 	.word	0x000024a0
        /*06a0*/ 	.word	0x000000ff
        /*06a4*/ 	.word	0x00000118
        /*06a8*/ 	.short	0x010a
        /*06aa*/ 	.byte	0x09
	.zero		1


	//   ....[91]....
        /*06ac*/ 	.word	0x00002650
        /*06b0*/ 	.word	0x000000ff
        /*06b4*/ 	.word	0x00000118
        /*06b8*/ 	.short	0x010a
        /*06ba*/ 	.byte	0x07
	.zero		1


	//   ....[92]....
        /*06bc*/ 	.word	0x00002830
        /*06c0*/ 	.word	0x000000ff
        /*06c4*/ 	.word	0x00000270
        /*06c8*/ 	.short	0x010a
        /*06ca*/ 	.byte	0x19
	.zero		1


	//   ....[93]....
        /*06cc*/ 	.word	0x000028f0
        /*06d0*/ 	.word	0x000000ff
        /*06d4*/ 	.word	0x00000000
        /*06d8*/ 	.short	0x0101
        /*06da*/ 	.byte	0x04
	.zero		1


	//   ....[94]....
        /*06dc*/ 	.word	0x00002ef0
        /*06e0*/ 	.word	0x000000ff
        /*06e4*/ 	.word	0x00000000
        /*06e8*/ 	.short	0x010a
        /*06ea*/ 	.byte	0x04
	.zero		1


	//   ....[95]....
        /*06ec*/ 	.word	0x00002f90
        /*06f0*/ 	.word	0x000000ff
        /*06f4*/ 	.word	0x00000000
        /*06f8*/ 	.short	0x010a
        /*06fa*/ 	.byte	0x05
	.zero		1


	//   ....[96]....
        /*06fc*/ 	.word	0x00003030
        /*0700*/ 	.word	0x000000ff
        /*0704*/ 	.word	0x00000000
        /*0708*/ 	.short	0x010a
        /*070a*/ 	.byte	0x05
	.zero		1


	//   ....[97]....
        /*070c*/ 	.word	0x000030d0
        /*0710*/ 	.word	0x000000ff
        /*0714*/ 	.word	0x00000000
        /*0718*/ 	.short	0x010a
        /*071a*/ 	.byte	0x05
	.zero		1


	//   ....[98]....
        /*071c*/ 	.word	0x00003170
        /*0720*/ 	.word	0x000000ff
        /*0724*/ 	.word	0x00000000
        /*0728*/ 	.short	0x010a
        /*072a*/ 	.byte	0x05
	.zero		1


	//   ....[99]....
        /*072c*/ 	.word	0x00003210
        /*0730*/ 	.word	0x000000ff
        /*0734*/ 	.word	0x00000000
        /*0738*/ 	.short	0x010a
        /*073a*/ 	.byte	0x05
	.zero		1


	//   ....[100]....
        /*073c*/ 	.word	0x000032b0
        /*0740*/ 	.word	0x000000ff
        /*0744*/ 	.word	0x00000000
        /*0748*/ 	.short	0x010a
        /*074a*/ 	.byte	0x05
	.zero		1


	//   ....[101]....
        /*074c*/ 	.word	0x00003350
        /*0750*/ 	.word	0x000000ff
        /*0754*/ 	.word	0x00000000
        /*0758*/ 	.short	0x010a
        /*075a*/ 	.byte	0x05
	.zero		1


	//   ....[102]....
        /*075c*/ 	.word	0x000033f0
        /*0760*/ 	.word	0x000000ff
        /*0764*/ 	.word	0x00000000
        /*0768*/ 	.short	0x010a
        /*076a*/ 	.byte	0x05
	.zero		1


	//   ....[103]....
        /*076c*/ 	.word	0x00003490
        /*0770*/ 	.word	0x000000ff
        /*0774*/ 	.word	0x00000000
        /*0778*/ 	.short	0x010a
        /*077a*/ 	.byte	0x05
	.zero		1


	//   ....[104]....
        /*077c*/ 	.word	0x00003530
        /*0780*/ 	.word	0x000000ff
        /*0784*/ 	.word	0x00000000
        /*0788*/ 	.short	0x010a
        /*078a*/ 	.byte	0x05
	.zero		1


	//   ....[105]....
        /*078c*/ 	.word	0x000035d0
        /*0790*/ 	.word	0x000000ff
        /*0794*/ 	.word	0x00000000
        /*0798*/ 	.short	0x010a
        /*079a*/ 	.byte	0x05
	.zero		1


	//   ....[106]....
        /*079c*/ 	.word	0x00003670
        /*07a0*/ 	.word	0x000000ff
        /*07a4*/ 	.word	0x00000000
        /*07a8*/ 	.short	0x010a
        /*07aa*/ 	.byte	0x05
	.zero		1


	//   ....[107]....
        /*07ac*/ 	.word	0x00003710
        /*07b0*/ 	.word	0x000000ff
        /*07b4*/ 	.word	0x00000000
        /*07b8*/ 	.short	0x010a
        /*07ba*/ 	.byte	0x05
	.zero		1


	//   ....[108]....
        /*07bc*/ 	.word	0x000037b0
        /*07c0*/ 	.word	0x000000ff
        /*07c4*/ 	.word	0x00000000
        /*07c8*/ 	.short	0x010a
        /*07ca*/ 	.byte	0x05
	.zero		1


	//   ....[109]....
        /*07cc*/ 	.word	0x00003850
        /*07d0*/ 	.word	0x000000ff
        /*07d4*/ 	.word	0x00000000
        /*07d8*/ 	.short	0x010a
        /*07da*/ 	.byte	0x05
	.zero		1


	//   ....[110]....
        /*07dc*/ 	.word	0x000038f0
        /*07e0*/ 	.word	0x000000ff
        /*07e4*/ 	.word	0x00000000
        /*07e8*/ 	.short	0x010a
        /*07ea*/ 	.byte	0x05
	.zero		1


	//   ....[111]....
        /*07ec*/ 	.word	0x00003990
        /*07f0*/ 	.word	0x000000ff
        /*07f4*/ 	.word	0x00000000
        /*07f8*/ 	.short	0x010a
        /*07fa*/ 	.byte	0x05
	.zero		1


	//   ....[112]....
        /*07fc*/ 	.word	0x00003a30
        /*0800*/ 	.word	0x000000ff
        /*0804*/ 	.word	0x00000000
        /*0808*/ 	.short	0x010a
        /*080a*/ 	.byte	0x05
	.zero		1


	//   ....[113]....
        /*080c*/ 	.word	0x00003ad0
        /*0810*/ 	.word	0x000000ff
        /*0814*/ 	.word	0x00000000
        /*0818*/ 	.short	0x010a
        /*081a*/ 	.byte	0x05
	.zero		1


	//   ....[114]....
        /*081c*/ 	.word	0x00003b70
        /*0820*/ 	.word	0x000000ff
        /*0824*/ 	.word	0x00000000
        /*0828*/ 	.short	0x010a
        /*082a*/ 	.byte	0x05
	.zero		1


	//   ....[115]....
        /*082c*/ 	.word	0x00003c10
        /*0830*/ 	.word	0x000000ff
        /*0834*/ 	.word	0x00000000
        /*0838*/ 	.short	0x010a
        /*083a*/ 	.byte	0x05
	.zero		1


	//   ....[116]....
        /*083c*/ 	.word	0x00003cb0
        /*0840*/ 	.word	0x000000ff
        /*0844*/ 	.word	0x00000000
        /*0848*/ 	.short	0x010a
        /*084a*/ 	.byte	0x05
	.zero		1


	//   ....[117]....
        /*084c*/ 	.word	0x00003d50
        /*0850*/ 	.word	0x000000ff
        /*0854*/ 	.word	0x00000000
        /*0858*/ 	.short	0x010a
        /*085a*/ 	.byte	0x05
	.zero		1


	//   ....[118]....
        /*085c*/ 	.word	0x00003df0
        /*0860*/ 	.word	0x000000ff
        /*0864*/ 	.word	0x00000000
        /*0868*/ 	.short	0x010a
        /*086a*/ 	.byte	0x05
	.zero		1


	//   ....[119]....
        /*086c*/ 	.word	0x00003e90
        /*0870*/ 	.word	0x000000ff
        /*0874*/ 	.word	0x00000000
        /*0878*/ 	.short	0x010a
        /*087a*/ 	.byte	0x05
	.zero		1


	//   ....[120]....
        /*087c*/ 	.word	0x00003f30
        /*0880*/ 	.word	0x000000ff
        /*0884*/ 	.word	0x00000000
        /*0888*/ 	.short	0x010a
        /*088a*/ 	.byte	0x05
	.zero		1


	//   ....[121]....
        /*088c*/ 	.word	0x00003fd0
        /*0890*/ 	.word	0x000000ff
        /*0894*/ 	.word	0x00000000
        /*0898*/ 	.short	0x010a
        /*089a*/ 	.byte	0x05
	.zero		1


	//   ....[122]....
        /*089c*/ 	.word	0x00004070
        /*08a0*/ 	.word	0x000000ff
        /*08a4*/ 	.word	0x00000000
        /*08a8*/ 	.short	0x010a
        /*08aa*/ 	.byte	0x05
	.zero		1


	//   ....[123]....
        /*08ac*/ 	.word	0x00004110
        /*08b0*/ 	.word	0x000000ff
        /*08b4*/ 	.word	0x00000000
        /*08b8*/ 	.short	0x010a
        /*08ba*/ 	.byte	0x05
	.zero		1


	//   ....[124]....
        /*08bc*/ 	.word	0x000041b0
        /*08c0*/ 	.word	0x000000ff
        /*08c4*/ 	.word	0x00000000
        /*08c8*/ 	.short	0x010a
        /*08ca*/ 	.byte	0x05
	.zero		1


	//   ....[125]....
        /*08cc*/ 	.word	0x00004250
        /*08d0*/ 	.word	0x000000ff
        /*08d4*/ 	.word	0x00000000
        /*08d8*/ 	.short	0x010a
        /*08da*/ 	.byte	0x05
	.zero		1


	//   ....[126]....
        /*08dc*/ 	.word	0x000042f0
        /*08e0*/ 	.word	0x000000ff
        /*08e4*/ 	.word	0x00000000
        /*08e8*/ 	.short	0x010a
        /*08ea*/ 	.byte	0x05
	.zero		1


	//   ....[127]....
        /*08ec*/ 	.word	0x00004390
        /*08f0*/ 	.word	0x000000ff
        /*08f4*/ 	.word	0x00000000
        /*08f8*/ 	.short	0x010a
        /*08fa*/ 	.byte	0x05
	.zero		1


	//   ....[128]....
        /*08fc*/ 	.word	0x00004440
        /*0900*/ 	.word	0x00000000
        /*0904*/ 	.word	0x00000000
        /*0908*/ 	.short	0x010a
        /*090a*/ 	.byte	0xff
	.zero		1


	//   ....[129]....
        /*090c*/ 	.word	0x00004590
        /*0910*/ 	.word	0x000000ff
        /*0914*/ 	.word	0x00000278
        /*0918*/ 	.short	0x010a
        /*091a*/ 	.byte	0x04
	.zero		1


	//   ....[130]....
        /*091c*/ 	.word	0x00004630
        /*0920*/ 	.word	0x000000ff
        /*0924*/ 	.word	0x00000270
        /*0928*/ 	.short	0x010a
        /*092a*/ 	.byte	0x04
	.zero		1


	//   ....[131]....
        /*092c*/ 	.word	0x000046d0
        /*0930*/ 	.word	0x000000ff
        /*0934*/ 	.word	0x00000000
        /*0938*/ 	.short	0x0101
        /*093a*/ 	.byte	0x05
	.zero		1


	//   ....[132]....
        /*093c*/ 	.word	0x00004710
        /*0940*/ 	.word	0x000000ff
        /*0944*/ 	.word	0x00000278
        /*0948*/ 	.short	0x0106
        /*094a*/ 	.byte	0x04
	.zero		1


	//   ....[133]....
        /*094c*/ 	.word	0x00004750
        /*0950*/ 	.word	0x00000000
        /*0954*/ 	.word	0x00000278
        /*0958*/ 	.short	0x010a
        /*095a*/ 	.byte	0xff
	.zero		1


	//   ....[134]....
        /*095c*/ 	.word	0x000049a0
        /*0960*/ 	.word	0x000000ff
        /*0964*/ 	.word	0x00000008
        /*0968*/ 	.short	0x010a
        /*096a*/ 	.byte	0x05
	.zero		1


	//   ....[135]....
        /*096c*/ 	.word	0x000049c0
        /*0970*/ 	.word	0x000000ff
        /*0974*/ 	.word	0x00000008
        /*0978*/ 	.short	0x010a
        /*097a*/ 	.byte	0x05
	.zero		1


	//   ....[136]....
        /*097c*/ 	.word	0x00004b50
        /*0980*/ 	.word	0x000000ff
        /*0984*/ 	.word	0x00000008
        /*0988*/ 	.short	0x010a
        /*098a*/ 	.byte	0x05
	.zero		1


	//   ....[137]....
        /*098c*/ 	.word	0x00004b70
        /*0990*/ 	.word	0x000000ff
        /*0994*/ 	.word	0x00000008
        /*0998*/ 	.short	0x010a
        /*099a*/ 	.byte	0x05
	.zero		1


	//   ....[138]....
        /*099c*/ 	.word	0x00004c30
        /*09a0*/ 	.word	0x000000ff
        /*09a4*/ 	.word	0x00000000
        /*09a8*/ 	.short	0x0101
        /*09aa*/ 	.byte	0x04
	.zero		1


	//   ....[139]....
        /*09ac*/ 	.word	0x00004f80
        /*09b0*/ 	.word	0x000000ff
        /*09b4*/ 	.word	0x00000270
        /*09b8*/ 	.short	0x010a
        /*09ba*/ 	.byte	0x11
	.zero		1


	//   ....[140]....
        /*09bc*/ 	.word	0x00005020
        /*09c0*/ 	.word	0x000000ff
        /*09c4*/ 	.word	0x00000000
        /*09c8*/ 	.short	0x0101
        /*09ca*/ 	.byte	0x1d
	.zero		1


	//   ....[141]....
        /*09cc*/ 	.word	0x00005060
        /*09d0*/ 	.word	0x000000ff
        /*09d4*/ 	.word	0x00000290
        /*09d8*/ 	.short	0x010a
        /*09da*/ 	.byte	0x16
	.zero		1


	//   ....[142]....
        /*09dc*/ 	.word	0x00005110
        /*09e0*/ 	.word	0x000000ff
        /*09e4*/ 	.word	0x00000000
        /*09e8*/ 	.short	0x010a
        /*09ea*/ 	.byte	0x04
	.zero		1


	//   ....[143]....
        /*09ec*/ 	.word	0x00005150
        /*09f0*/ 	.word	0x000000ff
        /*09f4*/ 	.word	0x00000000
        /*09f8*/ 	.short	0x010a
        /*09fa*/ 	.byte	0x0a
	.zero		1


	//   ....[144]....
        /*09fc*/ 	.word	0x00005270
        /*0a00*/ 	.word	0x000000ff
        /*0a04*/ 	.word	0x00000000
        /*0a08*/ 	.short	0x010a
        /*0a0a*/ 	.byte	0x04
	.zero		1


	//   ....[145]....
        /*0a0c*/ 	.word	0x00005510
        /*0a10*/ 	.word	0x000000ff
        /*0a14*/ 	.word	0x00000000
        /*0a18*/ 	.short	0x010a
        /*0a1a*/ 	.byte	0x04
	.zero		1


	//   ....[146]....
        /*0a1c*/ 	.word	0x000055b0
        /*0a20*/ 	.word	0x00000000
        /*0a24*/ 	.word	0x00000000
        /*0a28*/ 	.short	0x010a
        /*0a2a*/ 	.byte	0xff
	.zero		1


	//   ....[147]....
        /*0a2c*/ 	.word	0x000055f0
        /*0a30*/ 	.word	0x00000000
        /*0a34*/ 	.word	0x00000000
        /*0a38*/ 	.short	0x010a
        /*0a3a*/ 	.byte	0xff
	.zero		1


	//   ....[148]....
        /*0a3c*/ 	.word	0x00005660
        /*0a40*/ 	.word	0x000000ff
        /*0a44*/ 	.word	0x00000000
        /*0a48*/ 	.short	0x0101
        /*0a4a*/ 	.byte	0x04
	.zero		1


	//   ....[149]....
        /*0a4c*/ 	.word	0x000056a0
        /*0a50*/ 	.word	0x000000ff
        /*0a54*/ 	.word	0x000002a0
        /*0a58*/ 	.short	0x010a
        /*0a5a*/ 	.byte	0x11
	.zero		1


	//   ....[150]....
        /*0a5c*/ 	.word	0x00005700
        /*0a60*/ 	.word	0x000000ff
        /*0a64*/ 	.word	0x00000000
        /*0a68*/ 	.short	0x0101
        /*0a6a*/ 	.byte	0x04
	.zero		1


	//   ....[151]....
        /*0a6c*/ 	.word	0x00005be0
        /*0a70*/ 	.word	0x000000ff
        /*0a74*/ 	.word	0x00000270
        /*0a78*/ 	.short	0x010a
        /*0a7a*/ 	.byte	0x1f
	.zero		1


	//   ....[152]....
        /*0a7c*/ 	.word	0x00005c80
        /*0a80*/ 	.word	0x000000ff
        /*0a84*/ 	.word	0x00000000
        /*0a88*/ 	.short	0x0101
        /*0a8a*/ 	.byte	0x2d
	.zero		1


	//   ....[153]....
        /*0a8c*/ 	.word	0x000061c0
        /*0a90*/ 	.word	0x000000ff
        /*0a94*/ 	.word	0x00000268
        /*0a98*/ 	.short	0x010a
        /*0a9a*/ 	.byte	0x1f
	.zero		1


	//   ....[154]....
        /*0a9c*/ 	.word	0x000063b0
        /*0aa0*/ 	.word	0x000000ff
        /*0aa4*/ 	.word	0x00000248
        /*0aa8*/ 	.short	0x010a
        /*0aaa*/ 	.byte	0x07
	.zero		1


	//   ....[155]....
        /*0aac*/ 	.word	0x000066d0
        /*0ab0*/ 	.word	0x000000ff
        /*0ab4*/ 	.word	0x00000230
        /*0ab8*/ 	.short	0x010b
        /*0aba*/ 	.byte	0x07
	.zero		1


	//   ....[156]....
        /*0abc*/ 	.word	0x00006700
        /*0ac0*/ 	.word	0x000000ff
        /*0ac4*/ 	.word	0x00000000
        /*0ac8*/ 	.short	0x0101
        /*0aca*/ 	.byte	0x04
	.zero		1


	//   ....[157]....
        /*0acc*/ 	.word	0x00006710
        /*0ad0*/ 	.word	0x000000ff
        /*0ad4*/ 	.word	0x00000248
        /*0ad8*/ 	.short	0x010a
        /*0ada*/ 	.byte	0x05
	.zero		1


	//   ....[158]....
        /*0adc*/ 	.word	0x000069c0
        /*0ae0*/ 	.word	0x000000ff
        /*0ae4*/ 	.word	0x00000230
        /*0ae8*/ 	.short	0x010b
        /*0aea*/ 	.byte	0x05
	.zero		1


	//   ....[159]....
        /*0aec*/ 	.word	0x000069d0
        /*0af0*/ 	.word	0x000000ff
        /*0af4*/ 	.word	0x00000000
        /*0af8*/ 	.short	0x0101
        /*0afa*/ 	.byte	0x04
	.zero		1


	//   ....[160]....
        /*0afc*/ 	.word	0x00006a30
        /*0b00*/ 	.word	0x000000ff
        /*0b04*/ 	.word	0x00000000
        /*0b08*/ 	.short	0x010a
        /*0b0a*/ 	.byte	0x04
	.zero		1


	//   ....[161]....
        /*0b0c*/ 	.word	0x00006ac0
        /*0b10*/ 	.word	0x000000ff
        /*0b14*/ 	.word	0x00000000
        /*0b18*/ 	.short	0x010a
        /*0b1a*/ 	.byte	0x05
	.zero		1


	//   ....[162]....
        /*0b1c*/ 	.word	0x00006b60
        /*0b20*/ 	.word	0x00000000
        /*0b24*/ 	.word	0x00000000
        /*0b28*/ 	.short	0x010a
        /*0b2a*/ 	.byte	0xff
	.zero		1


	//   ....[163]....
        /*0b2c*/ 	.word	0x00006ec0
        /*0b30*/ 	.word	0x000000ff
        /*0b34*/ 	.word	0x00000270
        /*0b38*/ 	.short	0x010a
        /*0b3a*/ 	.byte	0x2d
	.zero		1


	//   ....[164]....
        /*0b3c*/ 	.word	0x00006f90
        /*0b40*/ 	.word	0x000000ff
        /*0b44*/ 	.word	0x00000000
        /*0b48*/ 	.short	0x0101
        /*0b4a*/ 	.byte	0x04
	.zero		1


	//   ....[165]....
        /*0b4c*/ 	.word	0x00007bd0
        /*0b50*/ 	.word	0x00000000
        /*0b54*/ 	.word	0x00000230
        /*0b58*/ 	.short	0x010a
        /*0b5a*/ 	.byte	0xff
	.zero		1


	//   ....[166]....
        /*0b5c*/ 	.word	0x00007d20
        /*0b60*/ 	.word	0x0000003b
        /*0b64*/ 	.word	0x00000280
        /*0b68*/ 	.short	0x010a
        /*0b6a*/ 	.byte	0xff
	.zero		1


	//   ....[167]....
        /*0b6c*/ 	.word	0x00007e30
        /*0b70*/ 	.word	0x00000000
        /*0b74*/ 	.word	0x00000230
        /*0b78*/ 	.short	0x010a
        /*0b7a*/ 	.byte	0xff
	.zero		1


	//   ....[168]....
        /*0b7c*/ 	.word	0x00007f40
        /*0b80*/ 	.word	0x0000003b
        /*0b84*/ 	.word	0x00000280
        /*0b88*/ 	.short	0x010a
        /*0b8a*/ 	.byte	0xff
	.zero		1


	//   ....[169]....
        /*0b8c*/ 	.word	0x00008790
        /*0b90*/ 	.word	0x00000000
        /*0b94*/ 	.word	0x00000000
        /*0b98*/ 	.short	0x0101
        /*0b9a*/ 	.byte	0xff
	.zero		1


	//   ....[170]....
        /*0b9c*/ 	.word	0x000087a0
        /*0ba0*/ 	.word	0x00000003
        /*0ba4*/ 	.word	0x00000230
        /*0ba8*/ 	.short	0x010a
        /*0baa*/ 	.byte	0xff
	.zero		1


	//   ....[171]....
        /*0bac*/ 	.word	0x00008860
        /*0bb0*/ 	.word	0x00000003
        /*0bb4*/ 	.word	0x00000230
        /*0bb8*/ 	.short	0x010a
        /*0bba*/ 	.byte	0xff
	.zero		1


	//   ....[172]....
        /*0bbc*/ 	.word	0x00008bc0
        /*0bc0*/ 	.word	0x0000003b
        /*0bc4*/ 	.word	0x00000000
        /*0bc8*/ 	.short	0x0101
        /*0bca*/ 	.byte	0xff
	.zero		1


	//   ....[173]....
        /*0bcc*/ 	.word	0x000091a0
        /*0bd0*/ 	.word	0x00000000
        /*0bd4*/ 	.word	0x00000000
        /*0bd8*/ 	.short	0x0101
        /*0bda*/ 	.byte	0xff
	.zero		1


	//   ....[174]....
        /*0bdc*/ 	.word	0x00009420
        /*0be0*/ 	.word	0x000000ff
        /*0be4*/ 	.word	0x00000000
        /*0be8*/ 	.short	0x0101
        /*0bea*/ 	.byte	0x04
	.zero		1


	//   ....[175]....
        /*0bec*/ 	.word	0x00009450
        /*0bf0*/ 	.word	0x00000000
        /*0bf4*/ 	.word	0x00000118
        /*0bf8*/ 	.short	0x010a
        /*0bfa*/ 	.byte	0xff
	.zero		1


	//   ....[176]....
        /*0bfc*/ 	.word	0x000094b0
        /*0c00*/ 	.word	0x00000000
        /*0c04*/ 	.word	0x00000118
        /*0c08*/ 	.short	0x010a
        /*0c0a*/ 	.byte	0xff
	.zero		1


	//   ....[177]....
        /*0c0c*/ 	.word	0x00009510
        /*0c10*/ 	.word	0x00000000
        /*0c14*/ 	.word	0x00000270
        /*0c18*/ 	.short	0x010a
        /*0c1a*/ 	.byte	0xff
	.zero		1


	//   ....[178]....
        /*0c1c*/ 	.word	0x00009570
        /*0c20*/ 	.word	0x00000000
        /*0c24*/ 	.word	0x00000000
        /*0c28*/ 	.short	0x010a
        /*0c2a*/ 	.byte	0xff
	.zero		1


	//   ....[179]....
        /*0c2c*/ 	.word	0x000095d0
        /*0c30*/ 	.word	0x00000000
        /*0c34*/ 	.word	0x00000000
        /*0c38*/ 	.short	0x010a
        /*0c3a*/ 	.byte	0xff
	.zero		1


	//   ....[180]....
        /*0c3c*/ 	.word	0x00009630
        /*0c40*/ 	.word	0x00000000
        /*0c44*/ 	.word	0x00000000
        /*0c48*/ 	.short	0x010a
        /*0c4a*/ 	.byte	0xff
	.zero		1


	//   ....[181]....
        /*0c4c*/ 	.word	0x00009690
        /*0c50*/ 	.word	0x00000000
        /*0c54*/ 	.word	0x00000000
        /*0c58*/ 	.short	0x010a
        /*0c5a*/ 	.byte	0xff
	.zero		1


	//   ....[182]....
        /*0c5c*/ 	.word	0x000096f0
        /*0c60*/ 	.word	0x00000000
        /*0c64*/ 	.word	0x00000000
        /*0c68*/ 	.short	0x010a
        /*0c6a*/ 	.byte	0xff
	.zero		1


	//   ....[183]....
        /*0c6c*/ 	.word	0x00009750
        /*0c70*/ 	.word	0x00000000
        /*0c74*/ 	.word	0x00000000
        /*0c78*/ 	.short	0x010a
        /*0c7a*/ 	.byte	0xff
	.zero		1


	//   ....[184]....
        /*0c7c*/ 	.word	0x000097b0
        /*0c80*/ 	.word	0x00000000
        /*0c84*/ 	.word	0x00000000
        /*0c88*/ 	.short	0x010a
        /*0c8a*/ 	.byte	0xff
	.zero		1


	//   ....[185]....
        /*0c8c*/ 	.word	0x00009810
        /*0c90*/ 	.word	0x00000000
        /*0c94*/ 	.word	0x00000000
        /*0c98*/ 	.short	0x010a
        /*0c9a*/ 	.byte	0xff
	.zero		1


	//   ....[186]....
        /*0c9c*/ 	.word	0x00009870
        /*0ca0*/ 	.word	0x00000000
        /*0ca4*/ 	.word	0x00000000
        /*0ca8*/ 	.short	0x010a
        /*0caa*/ 	.byte	0xff
	.zero		1


	//   ....[187]....
        /*0cac*/ 	.word	0x000098d0
        /*0cb0*/ 	.word	0x00000000
        /*0cb4*/ 	.word	0x00000000
        /*0cb8*/ 	.short	0x010a
        /*0cba*/ 	.byte	0xff
	.zero		1


	//   ....[188]....
        /*0cbc*/ 	.word	0x00009930
        /*0cc0*/ 	.word	0x00000000
        /*0cc4*/ 	.word	0x00000000
        /*0cc8*/ 	.short	0x010a
        /*0cca*/ 	.byte	0xff
	.zero		1


	//   ....[189]....
        /*0ccc*/ 	.word	0x00009990
        /*0cd0*/ 	.word	0x00000000
        /*0cd4*/ 	.word	0x00000000
        /*0cd8*/ 	.short	0x010a
        /*0cda*/ 	.byte	0xff
	.zero		1


	//   ....[190]....
        /*0cdc*/ 	.word	0x000099f0
        /*0ce0*/ 	.word	0x00000000
        /*0ce4*/ 	.word	0x00000000
        /*0ce8*/ 	.short	0x010a
        /*0cea*/ 	.byte	0xff
	.zero		1


	//   ....[191]....
        /*0cec*/ 	.word	0x00009a50
        /*0cf0*/ 	.word	0x00000000
        /*0cf4*/ 	.word	0x00000000
        /*0cf8*/ 	.short	0x010a
        /*0cfa*/ 	.byte	0xff
	.zero		1


	//   ....[192]....
        /*0cfc*/ 	.word	0x00009ab0
        /*0d00*/ 	.word	0x00000000
        /*0d04*/ 	.word	0x00000000
        /*0d08*/ 	.short	0x010a
        /*0d0a*/ 	.byte	0xff
	.zero		1


	//   ....[193]....
        /*0d0c*/ 	.word	0x00009b10
        /*0d10*/ 	.word	0x00000000
        /*0d14*/ 	.word	0x00000000
        /*0d18*/ 	.short	0x010a
        /*0d1a*/ 	.byte	0xff
	.zero		1


	//   ....[194]....
        /*0d1c*/ 	.word	0x00009b70
        /*0d20*/ 	.word	0x00000000
        /*0d24*/ 	.word	0x00000000
        /*0d28*/ 	.short	0x010a
        /*0d2a*/ 	.byte	0xff
	.zero		1


	//   ....[195]....
        /*0d2c*/ 	.word	0x00009bd0
        /*0d30*/ 	.word	0x00000000
        /*0d34*/ 	.word	0x00000000
        /*0d38*/ 	.short	0x010a
        /*0d3a*/ 	.byte	0xff
	.zero		1


	//   ....[196]....
        /*0d3c*/ 	.word	0x00009c30
        /*0d40*/ 	.word	0x00000000
        /*0d44*/ 	.word	0x00000000
        /*0d48*/ 	.short	0x010a
        /*0d4a*/ 	.byte	0xff
	.zero		1


	//   ....[197]....
        /*0d4c*/ 	.word	0x00009c90
        /*0d50*/ 	.word	0x00000000
        /*0d54*/ 	.word	0x00000000
        /*0d58*/ 	.short	0x010a
        /*0d5a*/ 	.byte	0xff
	.zero		1


	//   ....[198]....
        /*0d5c*/ 	.word	0x00009cf0
        /*0d60*/ 	.word	0x00000000
        /*0d64*/ 	.word	0x00000000
        /*0d68*/ 	.short	0x010a
        /*0d6a*/ 	.byte	0xff
	.zero		1


	//   ....[199]....
        /*0d6c*/ 	.word	0x00009d50
        /*0d70*/ 	.word	0x00000000
        /*0d74*/ 	.word	0x00000000
        /*0d78*/ 	.short	0x010a
        /*0d7a*/ 	.byte	0xff
	.zero		1


	//   ....[200]....
        /*0d7c*/ 	.word	0x00009db0
        /*0d80*/ 	.word	0x00000000
        /*0d84*/ 	.word	0x00000000
        /*0d88*/ 	.short	0x010a
        /*0d8a*/ 	.byte	0xff
	.zero		1


	//   ....[201]....
        /*0d8c*/ 	.word	0x00009e10
        /*0d90*/ 	.word	0x00000000
        /*0d94*/ 	.word	0x00000000
        /*0d98*/ 	.short	0x010a
        /*0d9a*/ 	.byte	0xff
	.zero		1


	//   ....[202]....
        /*0d9c*/ 	.word	0x00009e70
        /*0da0*/ 	.word	0x00000000
        /*0da4*/ 	.word	0x00000000
        /*0da8*/ 	.short	0x010a
        /*0daa*/ 	.byte	0xff
	.zero		1


	//   ....[203]....
        /*0dac*/ 	.word	0x00009ed0
        /*0db0*/ 	.word	0x00000000
        /*0db4*/ 	.word	0x00000000
        /*0db8*/ 	.short	0x010a
        /*0dba*/ 	.byte	0xff
	.zero		1


	//   ....[204]....
        /*0dbc*/ 	.word	0x00009f30
        /*0dc0*/ 	.word	0x00000000
        /*0dc4*/ 	.word	0x00000000
        /*0dc8*/ 	.short	0x010a
        /*0dca*/ 	.byte	0xff
	.zero		1


	//   ....[205]....
        /*0dcc*/ 	.word	0x00009f90
        /*0dd0*/ 	.word	0x00000000
        /*0dd4*/ 	.word	0x00000000
        /*0dd8*/ 	.short	0x010a
        /*0dda*/ 	.byte	0xff
	.zero		1


	//   ....[206]....
        /*0ddc*/ 	.word	0x00009ff0
        /*0de0*/ 	.word	0x00000000
        /*0de4*/ 	.word	0x00000000
        /*0de8*/ 	.short	0x010a
        /*0dea*/ 	.byte	0xff
	.zero		1


	//   ....[207]....
        /*0dec*/ 	.word	0x0000a050
        /*0df0*/ 	.word	0x00000000
        /*0df4*/ 	.word	0x00000000
        /*0df8*/ 	.short	0x010a
        /*0dfa*/ 	.byte	0xff
	.zero		1


	//   ....[208]....
        /*0dfc*/ 	.word	0x0000a0b0
        /*0e00*/ 	.word	0x00000000
        /*0e04*/ 	.word	0x00000000
        /*0e08*/ 	.short	0x010a
        /*0e0a*/ 	.byte	0xff
	.zero		1


	//   ....[209]....
        /*0e0c*/ 	.word	0x0000a110
        /*0e10*/ 	.word	0x00000000
        /*0e14*/ 	.word	0x00000000
        /*0e18*/ 	.short	0x010a
        /*0e1a*/ 	.byte	0xff
	.zero		1


	//   ....[210]....
        /*0e1c*/ 	.word	0x0000a170
        /*0e20*/ 	.word	0x00000000
        /*0e24*/ 	.word	0x00000000
        /*0e28*/ 	.short	0x010a
        /*0e2a*/ 	.byte	0xff
	.zero		1


	//   ....[211]....
        /*0e2c*/ 	.word	0x0000a1d0
        /*0e30*/ 	.word	0x00000000
        /*0e34*/ 	.word	0x00000000
        /*0e38*/ 	.short	0x010a
        /*0e3a*/ 	.byte	0xff
	.zero		1


	//   ....[212]....
        /*0e3c*/ 	.word	0x0000a230
        /*0e40*/ 	.word	0x00000004
        /*0e44*/ 	.word	0x00000278
        /*0e48*/ 	.short	0x010a
        /*0e4a*/ 	.byte	0xff
	.zero		1


	//   ....[213]....
        /*0e4c*/ 	.word	0x0000a290
        /*0e50*/ 	.word	0x00000004
        /*0e54*/ 	.word	0x00000270
        /*0e58*/ 	.short	0x010a
        /*0e5a*/ 	.byte	0xff
	.zero		1


	//   ....[214]....
        /*0e5c*/ 	.word	0x0000a2f0
        /*0e60*/ 	.word	0x00000005
        /*0e64*/ 	.word	0x00000008
        /*0e68*/ 	.short	0x010a
        /*0e6a*/ 	.byte	0xff
	.zero		1


	//   ....[215]....
        /*0e6c*/ 	.word	0x0000a3d0
        /*0e70*/ 	.word	0x00000003
        /*0e74*/ 	.word	0x00000008
        /*0e78*/ 	.short	0x010a
        /*0e7a*/ 	.byte	0xff
	.zero		1


	//   ....[216]....
        /*0e7c*/ 	.word	0x0000a430
        /*0e80*/ 	.word	0x00000004
        /*0e84*/ 	.word	0x00000270
        /*0e88*/ 	.short	0x010a
        /*0e8a*/ 	.byte	0xff
	.zero		1


	//   ....[217]....
        /*0e8c*/ 	.word	0x0000a490
        /*0e90*/ 	.word	0x00000004
        /*0e94*/ 	.word	0x00000290
        /*0e98*/ 	.short	0x010a
        /*0e9a*/ 	.byte	0xff
	.zero		1


	//   ....[218]....
        /*0e9c*/ 	.word	0x0000a4f0
        /*0ea0*/ 	.word	0x00000004
        /*0ea4*/ 	.word	0x00000000
        /*0ea8*/ 	.short	0x010a
        /*0eaa*/ 	.byte	0xff
	.zero		1


	//   ....[219]....
        /*0eac*/ 	.word	0x0000a550
        /*0eb0*/ 	.word	0x00000000
        /*0eb4*/ 	.word	0x00000000
        /*0eb8*/ 	.short	0x010a
        /*0eba*/ 	.byte	0xff
	.zero		1


	//   ....[220]....
        /*0ebc*/ 	.word	0x0000a5b0
        /*0ec0*/ 	.word	0x00000000
        /*0ec4*/ 	.word	0x000002a0
        /*0ec8*/ 	.short	0x010a
        /*0eca*/ 	.byte	0xff
	.zero		1


	//   ....[221]....
        /*0ecc*/ 	.word	0x0000a610
        /*0ed0*/ 	.word	0x00000000
        /*0ed4*/ 	.word	0x00000270
        /*0ed8*/ 	.short	0x010a
        /*0eda*/ 	.byte	0xff
	.zero		1


	//   ....[222]....
        /*0edc*/ 	.word	0x0000a670
        /*0ee0*/ 	.word	0x00000000
        /*0ee4*/ 	.word	0x00000268
        /*0ee8*/ 	.short	0x010a
        /*0eea*/ 	.byte	0xff
	.zero		1


	//   ....[223]....
        /*0eec*/ 	.word	0x0000a6d0
        /*0ef0*/ 	.word	0x00000000
        /*0ef4*/ 	.word	0x00000248
        /*0ef8*/ 	.short	0x010a
        /*0efa*/ 	.byte	0xff
	.zero		1


	//   ....[224]....
        /*0efc*/ 	.word	0x0000a730
        /*0f00*/ 	.word	0x00000000
        /*0f04*/ 	.word	0x00000248
        /*0f08*/ 	.short	0x010a
        /*0f0a*/ 	.byte	0xff
	.zero		1


	//   ....[225]....
        /*0f0c*/ 	.word	0x0000a790
        /*0f10*/ 	.word	0x00000000
        /*0f14*/ 	.word	0x00000000
        /*0f18*/ 	.short	0x010a
        /*0f1a*/ 	.byte	0xff
	.zero		1


	//   ....[226]....
        /*0f1c*/ 	.word	0x0000a7f0
        /*0f20*/ 	.word	0x00000000
        /*0f24*/ 	.word	0x00000000
        /*0f28*/ 	.short	0x010a
        /*0f2a*/ 	.byte	0xff
	.zero		1


	//   ....[227]....
        /*0f2c*/ 	.word	0x0000a850
        /*0f30*/ 	.word	0x00000000
        /*0f34*/ 	.word	0x00000270
        /*0f38*/ 	.short	0x010a
        /*0f3a*/ 	.byte	0xff
	.zero		1


	//   ....[228]....
        /*0f3c*/ 	.word	0x0000a8a0
        /*0f40*/ 	.word	0x00000000
        /*0f44*/ 	.word	0x00000230
        /*0f48*/ 	.short	0x010a
        /*0f4a*/ 	.byte	0xff
	.zero		1


	//   ....[229]....
        /*0f4c*/ 	.word	0x0000a8f0
        /*0f50*/ 	.word	0x0000003b
        /*0f54*/ 	.word	0x00000280
        /*0f58*/ 	.short	0x010a
        /*0f5a*/ 	.byte	0xff
	.zero		1


	//   ....[230]....
        /*0f5c*/ 	.word	0x0000a940
        /*0f60*/ 	.word	0x00000003
        /*0f64*/ 	.word	0x00000230
        /*0f68*/ 	.short	0x010a
        /*0f6a*/ 	.byte	0xff
	.zero		1


	//----- nvinfo : EIATTR_NUM_MBARRIERS
	.align		4
.L_47:
        /*0f6c*/ 	.byte	0x03, 0x38
        /*0f6e*/ 	.short	0x0055


	//----- nvinfo : EIATTR_EXIT_INSTR_OFFSETS
	.align		4
        /*0f70*/ 	.byte	0x04, 0x1c
        /*0f72*/ 	.short	(.L_49 - .L_48)


	//   ....[0]....
.L_48:
        /*0f74*/ 	.word	0x00004470


	//   ....[1]....
        /*0f78*/ 	.word	0x00004720


	//   ....[2]....
        /*0f7c*/ 	.word	0x00004780


	//   ....[3]....
        /*0f80*/ 	.word	0x00005930


	//   ....[4]....
        /*0f84*/ 	.word	0x00006b90


	//   ....[5]....
        /*0f88*/ 	.word	0x00006bd0


	//   ....[6]....
        /*0f8c*/ 	.word	0x00009300


	//   ....[7]....
        /*0f90*/ 	.word	0x00009380


	//   ....[8]....
        /*0f94*/ 	.word	0x000093b0


	//   ....[9]....
        /*0f98*/ 	.word	0x00009430


	//----- nvinfo : EIATTR_MAX_THREADS
	.align		4
.L_49:
        /*0f9c*/ 	.byte	0x04, 0x05
        /*0f9e*/ 	.short	(.L_51 - .L_50)
.L_50:
        /*0fa0*/ 	.word	0x00000100
        /*0fa4*/ 	.word	0x00000001
        /*0fa8*/ 	.word	0x00000001


	//----- nvinfo : EIATTR_CRS_STACK_SIZE
	.align		4
.L_51:
        /*0fac*/ 	.byte	0x04, 0x1e
        /*0fae*/ 	.short	(.L_53 - .L_52)
.L_52:
        /*0fb0*/ 	.word	0x00000000


	//----- nvinfo : EIATTR_CBANK_PARAM_SIZE
	.align		4
.L_53:
        /*0fb4*/ 	.byte	0x03, 0x19
        /*0fb6*/ 	.short	0x0800


	//----- nvinfo : EIATTR_PARAM_CBANK
	.align		4
        /*0fb8*/ 	.byte	0x04, 0x0a
        /*0fba*/ 	.short	(.L_55 - .L_54)
	.align		4
.L_54:
        /*0fbc*/ 	.word	index@(.nv.constant0._ZN7cutlass13device_kernelINS_4conv6kernel13ConvUniversalINS1_16ConvProblemShapeILNS1_8OperatorE0ELi2EEENS1_10collective14CollectiveConvINS1_47MainloopSm100TmaUmmaWarpSpecializedImplicitGemmILS5_0ELi35ELi2ELi1ELi2EN4cute5tupleIJNSA_1CILi2EEENSC_ILi1EEESE_EEEEENSB_IJNSC_ILi128EEENSC_ILi64EEENSB_IJNSC_ILi32EEEEEEEEENS_10bfloat16_tESM_NSA_8TiledMMAINSA_8MMA_AtomIJNSA_26SM100_MMA_F16BF16_2x1SM_SSISM_SM_fLi128ELi64ELNSA_4UMMA5MajorE0ELSR_0ELNSQ_7ScaleInE0ELSS_0EEEEEENSA_6LayoutINSB_IJSE_SE_SE_EEENSB_IJNSC_ILi0EEESX_SX_EEEEENSB_IJNSA_10UnderscoreES10_S10_EEEEENS7_6detail27Sm100ImplicitGemmTileTraitsINSA_25SM100_TMA_2SM_LOAD_IM2COLENSA_14ComposedLayoutINSA_7SwizzleILi2ELi4ELi3EEENSA_18smem_ptr_flag_bitsILi16EEENSV_INSB_IJNSC_ILi8EEESJ_EEENSB_IJSJ_SE_EEEEEEEvEENS14_INSA_18SM100_TMA_2SM_LOADES1F_vEEEENS_8epilogue10collective18CollectiveEpilogueINS1K_23Sm100TmaWarpSpecializedILi3ELi2ELi16ELb1ELb0EEEJNSB_IJSI_SI_SK_EEENSB_IJNSV_ISI_SE_EENSV_INSB_IJNSC_ILi16EEESD_EEENSB_IJSE_SJ_EEEEEEEESM_NSB_IJNSB_IJlllEEESE_SX_EEESM_S1X_NS1K_6fusion15FusionCallbacksIS1O_NS1Y_17LinearCombinationISM_fSM_fLNS_15FloatRoundStyleE2EEES1P_S1V_JEEENSA_5SM1004TMEM4LOAD26SM100_TMEM_LOAD_32dp32b16xENSA_20SM90_TMA_LOAD_IM2COLENS16_INS17_ILi1ELi4ELi3EEES1A_NSV_INSB_IJS1B_S1R_EEENSB_IJS1R_SE_EEEEEEENSA_39AutoVectorizingCopyWithAssumedAlignmentILi128EEENSA_21SM90_TMA_STORE_IM2COLES2D_S2F_S2F_EEEvvEEEEvNT_6ParamsE)
        /*0fc0*/ 	.short	0x0380
        /*0fc2*/ 	.short	0x0800


	//----- nvinfo : EIATTR_SW_WAR
	.align		4
.L_55:
        /*0fc4*/ 	.byte	0x04, 0x36
        /*0fc6*/ 	.short	(.L_57 - .L_56)
.L_56:
        /*0fc8*/ 	.word	0x00000008
.L_57:


//--------------------- .nv.callgraph             --------------------------
	.section	.nv.callgraph,"",@"SHT_CUDA_CALLGRAPH"
	.align	4
	.sectionentsize	8
	.align		4
        /*0000*/ 	.word	0x00000000
	.align		4
        /*0004*/ 	.word	0xffffffff
	.align		4
        /*0008*/ 	.word	index@(_ZN7cutlass13device_kernelINS_4conv6kernel13ConvUniversalINS1_16ConvProblemShapeILNS1_8OperatorE0ELi2EEENS1_10collective14CollectiveConvINS1_47MainloopSm100TmaUmmaWarpSpecializedImplicitGemmILS5_0ELi35ELi2ELi1ELi2EN4cute5tupleIJNSA_1CILi2EEENSC_ILi1EEESE_EEEEENSB_IJNSC_ILi128EEENSC_ILi64EEENSB_IJNSC_ILi32EEEEEEEEENS_10bfloat16_tESM_NSA_8TiledMMAINSA_8MMA_AtomIJNSA_26SM100_MMA_F16BF16_2x1SM_SSISM_SM_fLi128ELi64ELNSA_4UMMA5MajorE0ELSR_0ELNSQ_7ScaleInE0ELSS_0EEEEEENSA_6LayoutINSB_IJSE_SE_SE_EEENSB_IJNSC_ILi0EEESX_SX_EEEEENSB_IJNSA_10UnderscoreES10_S10_EEEEENS7_6detail27Sm100ImplicitGemmTileTraitsINSA_25SM100_TMA_2SM_LOAD_IM2COLENSA_14ComposedLayoutINSA_7SwizzleILi2ELi4ELi3EEENSA_18smem_ptr_flag_bitsILi16EEENSV_INSB_IJNSC_ILi8EEESJ_EEENSB_IJSJ_SE_EEEEEEEvEENS14_INSA_18SM100_TMA_2SM_LOADES1F_vEEEENS_8epilogue10collective18CollectiveEpilogueINS1K_23Sm100TmaWarpSpecializedILi3ELi2ELi16ELb1ELb0EEEJNSB_IJSI_SI_SK_EEENSB_IJNSV_ISI_SE_EENSV_INSB_IJNSC_ILi16EEESD_EEENSB_IJSE_SJ_EEEEEEEESM_NSB_IJNSB_IJlllEEESE_SX_EEESM_S1X_NS1K_6fusion15FusionCallbacksIS1O_NS1Y_17LinearCombinationISM_fSM_fLNS_15FloatRoundStyleE2EEES1P_S1V_JEEENSA_5SM1004TMEM4LOAD26SM100_TMEM_LOAD_32dp32b16xENSA_20SM90_TMA_LOAD_IM2COLENS16_INS17_ILi1ELi4ELi3EEES1A_NSV_INSB_IJS1B_S1R_EEENSB_IJS1R_SE_EEEEEEENSA_39AutoVectorizingCopyWithAssumedAlignmentILi128EEENSA_21SM90_TMA_STORE_IM2COLES2D_S2F_S2F_EEEvvEEEEvNT_6ParamsE)
	.align		4
        /*000c*/ 	.word	index@(__assertfail)
	.align		4
        /*0010*/ 	.word	0x00000000
	.align		4
        /*0014*/ 	.word	0xfffffffe
	.align		4
        /*0018*/ 	.word	0x00000000
	.align		4
        /*001c*/ 	.word	0xfffffffd
	.align		4
        /*0020*/ 	.word	0x00000000
	.align		4
        /*0024*/ 	.word	0xfffffffc


//--------------------- .nv.constant4             --------------------------
	.section	.nv.constant4,"a",@progbits
	.align	8
	.align		8
.nv.constant4:
        /*0000*/ 	.dword	__assertfail
	.align		8
        /*0008*/ 	.dword	__unnamed_1
	.align		8
        /*0010*/ 	.dword	__unnamed_2
	.align		8
        /*0018*/ 	.dword	_ZN39_INTERNAL_e25fe866_4_k_cu_107a9a07_32004cuda3std3__45__cpo5beginE
	.align		8
        /*0020*/ 	.dword	_ZN39_INTERNAL_e25fe866_4_k_cu_107a9a07_32004cuda3std3__45__cpo3endE
	.align		8
        /*0028*/ 	.dword	_ZN39_INTERNAL_e25fe866_4_k_cu_107a9a07_32004cuda3std3__45__cpo6cbeginE
	.align		8
        /*0030*/ 	.dword	_ZN39_INTERNAL_e25fe866_4_k_cu_107a9a07_32004cuda3std3__45__cpo4cendE
	.align		8
        /*0038*/ 	.dword	_ZN39_INTERNAL_e25fe866_4_k_cu_107a9a07_32004cuda3std3__441_GLOBAL__N__e25fe866_4_k_cu_107a9a07_32006ignoreE
	.align		8
        /*0040*/ 	.dword	_ZN39_INTERNAL_e25fe866_4_k_cu_107a9a07_32004cuda3std3__419piecewise_constructE
	.align		8
        /*0048*/ 	.dword	_ZN39_INTERNAL_e25fe866_4_k_cu_107a9a07_32004cuda3std3__48in_placeE
	.align		8
        /*0050*/ 	.dword	_ZN39_INTERNAL_e25fe866_4_k_cu_107a9a07_32004cuda3std6ranges3__45__cpo4swapE
	.align		8
        /*0058*/ 	.dword	_ZN39_INTERNAL_e25fe866_4_k_cu_107a9a07_32004cuda3std6ranges3__45__cpo9iter_moveE
	.align		8
        /*0060*/ 	.dword	_ZN39_INTERNAL_e25fe866_4_k_cu_107a9a07_32004cute7productE
	.align		8
        /*0068*/ 	.dword	_ZN39_INTERNAL_e25fe866_4_k_cu_107a9a07_32004cute1_E
	.align		8
        /*0070*/ 	.dword	$str$27
	.align		8
        /*0078*/ 	.dword	$str$28
	.align		8
        /*0080*/ 	.dword	$str$29
	.align		8
        /*0088*/ 	.dword	$str$30


//--------------------- .text._ZN7cutlass13device_kernelINS_4conv6kernel13ConvUniversalINS1_16ConvProblemShapeILNS1_8OperatorE0ELi2EEENS1_10collective14CollectiveConvINS1_47MainloopSm100TmaUmmaWarpSpecializedImplicitGemmILS5_0ELi35ELi2ELi1ELi2EN4cute5tupleIJNSA_1CILi2EEENSC_ILi1EEESE_EEEEENSB_IJNSC_ILi128EEENSC_ILi64EEENSB_IJNSC_ILi32EEEEEEEEENS_10bfloat16_tESM_NSA_8TiledMMAINSA_8MMA_AtomIJNSA_26SM100_MMA_F16BF16_2x1SM_SSISM_SM_fLi128ELi64ELNSA_4UMMA5MajorE0ELSR_0ELNSQ_7ScaleInE0ELSS_0EEEEEENSA_6LayoutINSB_IJSE_SE_SE_EEENSB_IJNSC_ILi0EEESX_SX_EEEEENSB_IJNSA_10UnderscoreES10_S10_EEEEENS7_6detail27Sm100ImplicitGemmTileTraitsINSA_25SM100_TMA_2SM_LOAD_IM2COLENSA_14ComposedLayoutINSA_7SwizzleILi2ELi4ELi3EEENSA_18smem_ptr_flag_bitsILi16EEENSV_INSB_IJNSC_ILi8EEESJ_EEENSB_IJSJ_SE_EEEEEEEvEENS14_INSA_18SM100_TMA_2SM_LOADES1F_vEEEENS_8epilogue10collective18CollectiveEpilogueINS1K_23Sm100TmaWarpSpecializedILi3ELi2ELi16ELb1ELb0EEEJNSB_IJSI_SI_SK_EEENSB_IJNSV_ISI_SE_EENSV_INSB_IJNSC_ILi16EEESD_EEENSB_IJSE_SJ_EEEEEEEESM_NSB_IJNSB_IJlllEEESE_SX_EEESM_S1X_NS1K_6fusion15FusionCallbacksIS1O_NS1Y_17LinearCombinationISM_fSM_fLNS_15FloatRoundStyleE2EEES1P_S1V_JEEENSA_5SM1004TMEM4LOAD26SM100_TMEM_LOAD_32dp32b16xENSA_20SM90_TMA_LOAD_IM2COLENS16_INS17_ILi1ELi4ELi3EEES1A_NSV_INSB_IJS1B_S1R_EEENSB_IJS1R_SE_EEEEEEENSA_39AutoVectorizingCopyWithAssumedAlignmentILi128EEENSA_21SM90_TMA_STORE_IM2COLES2D_S2F_S2F_EEEvvEEEEvNT_6ParamsE --------------------------
	.section	.text._ZN7cutlass13device_kernelINS_4conv6kernel13ConvUniversalINS1_16ConvProblemShapeILNS1_8OperatorE0ELi2EEENS1_10collective14CollectiveConvINS1_47MainloopSm100TmaUmmaWarpSpecializedImplicitGemmILS5_0ELi35ELi2ELi1ELi2EN4cute5tupleIJNSA_1CILi2EEENSC_ILi1EEESE_EEEEENSB_IJNSC_ILi128EEENSC_ILi64EEENSB_IJNSC_ILi32EEEEEEEEENS_10bfloat16_tESM_NSA_8TiledMMAINSA_8MMA_AtomIJNSA_26SM100_MMA_F16BF16_2x1SM_SSISM_SM_fLi128ELi64ELNSA_4UMMA5MajorE0ELSR_0ELNSQ_7ScaleInE0ELSS_0EEEEEENSA_6LayoutINSB_IJSE_SE_SE_EEENSB_IJNSC_ILi0EEESX_SX_EEEEENSB_IJNSA_10UnderscoreES10_S10_EEEEENS7_6detail27Sm100ImplicitGemmTileTraitsINSA_25SM100_TMA_2SM_LOAD_IM2COLENSA_14ComposedLayoutINSA_7SwizzleILi2ELi4ELi3EEENSA_18smem_ptr_flag_bitsILi16EEENSV_INSB_IJNSC_ILi8EEESJ_EEENSB_IJSJ_SE_EEEEEEEvEENS14_INSA_18SM100_TMA_2SM_LOADES1F_vEEEENS_8epilogue10collective18CollectiveEpilogueINS1K_23Sm100TmaWarpSpecializedILi3ELi2ELi16ELb1ELb0EEEJNSB_IJSI_SI_SK_EEENSB_IJNSV_ISI_SE_EENSV_INSB_IJNSC_ILi16EEESD_EEENSB_IJSE_SJ_EEEEEEEESM_NSB_IJNSB_IJlllEEESE_SX_EEESM_S1X_NS1K_6fusion15FusionCallbacksIS1O_NS1Y_17LinearCombinationISM_fSM_fLNS_15FloatRoundStyleE2EEES1P_S1V_JEEENSA_5SM1004TMEM4LOAD26SM100_TMEM_LOAD_32dp32b16xENSA_20SM90_TMA_LOAD_IM2COLENS16_INS17_ILi1ELi4ELi3EEES1A_NSV_INSB_IJS1B_S1R_EEENSB_IJS1R_SE_EEEEEEENSA_39AutoVectorizingCopyWithAssumedAlignmentILi128EEENSA_21SM90_TMA_STORE_IM2COLES2D_S2F_S2F_EEEvvEEEEvNT_6ParamsE,"ax",@progbits
	.align	128
.text._ZN7cutlass13device_kernelINS_4conv6kernel13ConvUniversalINS1_16ConvProblemShapeILNS1_8OperatorE0ELi2EEENS1_10collective14CollectiveConvINS1_47MainloopSm100TmaUmmaWarpSpecializedImplicitGemmILS5_0ELi35ELi2ELi1ELi2EN4cute5tupleIJNSA_1CILi2EEENSC_ILi1EEESE_EEEEENSB_IJNSC_ILi128EEENSC_ILi64EEENSB_IJNSC_ILi32EEEEEEEEENS_10bfloat16_tESM_NSA_8TiledMMAINSA_8MMA_AtomIJNSA_26SM100_MMA_F16BF16_2x1SM_SSISM_SM_fLi128ELi64ELNSA_4UMMA5MajorE0ELSR_0ELNSQ_7ScaleInE0ELSS_0EEEEEENSA_6LayoutINSB_IJSE_SE_SE_EEENSB_IJNSC_ILi0EEESX_SX_EEEEENSB_IJNSA_10UnderscoreES10_S10_EEEEENS7_6detail27Sm100ImplicitGemmTileTraitsINSA_25SM100_TMA_2SM_LOAD_IM2COLENSA_14ComposedLayoutINSA_7SwizzleILi2ELi4ELi3EEENSA_18smem_ptr_flag_bitsILi16EEENSV_INSB_IJNSC_ILi8EEESJ_EEENSB_IJSJ_SE_EEEEEEEvEENS14_INSA_18SM100_TMA_2SM_LOADES1F_vEEEENS_8epilogue10collective18CollectiveEpilogueINS1K_23Sm100TmaWarpSpecializedILi3ELi2ELi16ELb1ELb0EEEJNSB_IJSI_SI_SK_EEENSB_IJNSV_ISI_SE_EENSV_INSB_IJNSC_ILi16EEESD_EEENSB_IJSE_SJ_EEEEEEEESM_NSB_IJNSB_IJlllEEESE_SX_EEESM_S1X_NS1K_6fusion15FusionCallbacksIS1O_NS1Y_17LinearCombinationISM_fSM_fLNS_15FloatRoundStyleE2EEES1P_S1V_JEEENSA_5SM1004TMEM4LOAD26SM100_TMEM_LOAD_32dp32b16xENSA_20SM90_TMA_LOAD_IM2COLENS16_INS17_ILi1ELi4ELi3EEES1A_NSV_INSB_IJS1B_S1R_EEENSB_IJS1R_SE_EEEEEEENSA_39AutoVectorizingCopyWithAssumedAlignmentILi128EEENSA_21SM90_TMA_STORE_IM2COLES2D_S2F_S2F_EEEvvEEEEvNT_6ParamsE:
        .type           _ZN7cutlass13device_kernelINS_4conv6kernel13ConvUniversalINS1_16ConvProblemShapeILNS1_8OperatorE0ELi2EEENS1_10collective14CollectiveConvINS1_47MainloopSm100TmaUmmaWarpSpecializedImplicitGemmILS5_0ELi35ELi2ELi1ELi2EN4cute5tupleIJNSA_1CILi2EEENSC_ILi1EEESE_EEEEENSB_IJNSC_ILi128EEENSC_ILi64EEENSB_IJNSC_ILi32EEEEEEEEENS_10bfloat16_tESM_NSA_8TiledMMAINSA_8MMA_AtomIJNSA_26SM100_MMA_F16BF16_2x1SM_SSISM_SM_fLi128ELi64ELNSA_4UMMA5MajorE0ELSR_0ELNSQ_7ScaleInE0ELSS_0EEEEEENSA_6LayoutINSB_IJSE_SE_SE_EEENSB_IJNSC_ILi0EEESX_SX_EEEEENSB_IJNSA_10UnderscoreES10_S10_EEEEENS7_6detail27Sm100ImplicitGemmTileTraitsINSA_25SM100_TMA_2SM_LOAD_IM2COLENSA_14ComposedLayoutINSA_7SwizzleILi2ELi4ELi3EEENSA_18smem_ptr_flag_bitsILi16EEENSV_INSB_IJNSC_ILi8EEESJ_EEENSB_IJSJ_SE_EEEEEEEvEENS14_INSA_18SM100_TMA_2SM_LOADES1F_vEEEENS_8epilogue10collective18CollectiveEpilogueINS1K_23Sm100TmaWarpSpecializedILi3ELi2ELi16ELb1ELb0EEEJNSB_IJSI_SI_SK_EEENSB_IJNSV_ISI_SE_EENSV_INSB_IJNSC_ILi16EEESD_EEENSB_IJSE_SJ_EEEEEEEESM_NSB_IJNSB_IJlllEEESE_SX_EEESM_S1X_NS1K_6fusion15FusionCallbacksIS1O_NS1Y_17LinearCombinationISM_fSM_fLNS_15FloatRoundStyleE2EEES1P_S1V_JEEENSA_5SM1004TMEM4LOAD26SM100_TMEM_LOAD_32dp32b16xENSA_20SM90_TMA_LOAD_IM2COLENS16_INS17_ILi1ELi4ELi3EEES1A_NSV_INSB_IJS1B_S1R_EEENSB_IJS1R_SE_EEEEEEENSA_39AutoVectorizingCopyWithAssumedAlignmentILi128EEENSA_21SM90_TMA_STORE_IM2COLES2D_S2F_S2F_EEEvvEEEEvNT_6ParamsE,@function
        .size           _ZN7cutlass13device_kernelINS_4conv6kernel13ConvUniversalINS1_16ConvProblemShapeILNS1_8OperatorE0ELi2EEENS1_10collective14CollectiveConvINS1_47MainloopSm100TmaUmmaWarpSpecializedImplicitGemmILS5_0ELi35ELi2ELi1ELi2EN4cute5tupleIJNSA_1CILi2EEENSC_ILi1EEESE_EEEEENSB_IJNSC_ILi128EEENSC_ILi64EEENSB_IJNSC_ILi32EEEEEEEEENS_10bfloat16_tESM_NSA_8TiledMMAINSA_8MMA_AtomIJNSA_26SM100_MMA_F16BF16_2x1SM_SSISM_SM_fLi128ELi64ELNSA_4UMMA5MajorE0ELSR_0ELNSQ_7ScaleInE0ELSS_0EEEEEENSA_6LayoutINSB_IJSE_SE_SE_EEENSB_IJNSC_ILi0EEESX_SX_EEEEENSB_IJNSA_10UnderscoreES10_S10_EEEEENS7_6detail27Sm100ImplicitGemmTileTraitsINSA_25SM100_TMA_2SM_LOAD_IM2COLENSA_14ComposedLayoutINSA_7SwizzleILi2ELi4ELi3EEENSA_18smem_ptr_flag_bitsILi16EEENSV_INSB_IJNSC_ILi8EEESJ_EEENSB_IJSJ_SE_EEEEEEEvEENS14_INSA_18SM100_TMA_2SM_LOADES1F_vEEEENS_8epilogue10collective18CollectiveEpilogueINS1K_23Sm100TmaWarpSpecializedILi3ELi2ELi16ELb1ELb0EEEJNSB_IJSI_SI_SK_EEENSB_IJNSV_ISI_SE_EENSV_INSB_IJNSC_ILi16EEESD_EEENSB_IJSE_SJ_EEEEEEEESM_NSB_IJNSB_IJlllEEESE_SX_EEESM_S1X_NS1K_6fusion15FusionCallbacksIS1O_NS1Y_17LinearCombinationISM_fSM_fLNS_15FloatRoundStyleE2EEES1P_S1V_JEEENSA_5SM1004TMEM4LOAD26SM100_TMEM_LOAD_32dp32b16xENSA_20SM90_TMA_LOAD_IM2COLENS16_INS17_ILi1ELi4ELi3EEES1A_NSV_INSB_IJS1B_S1R_EEENSB_IJS1R_SE_EEEEEEENSA_39AutoVectorizingCopyWithAssumedAlignmentILi128EEENSA_21SM90_TMA_STORE_IM2COLES2D_S2F_S2F_EEEvvEEEEvNT_6ParamsE,(.L_x_259 - _ZN7cutlass13device_kernelINS_4conv6kernel13ConvUniversalINS1_16ConvProblemShapeILNS1_8OperatorE0ELi2EEENS1_10collective14CollectiveConvINS1_47MainloopSm100TmaUmmaWarpSpecializedImplicitGemmILS5_0ELi35ELi2ELi1ELi2EN4cute5tupleIJNSA_1CILi2EEENSC_ILi1EEESE_EEEEENSB_IJNSC_ILi128EEENSC_ILi64EEENSB_IJNSC_ILi32EEEEEEEEENS_10bfloat16_tESM_NSA_8TiledMMAINSA_8MMA_AtomIJNSA_26SM100_MMA_F16BF16_2x1SM_SSISM_SM_fLi128ELi64ELNSA_4UMMA5MajorE0ELSR_0ELNSQ_7ScaleInE0ELSS_0EEEEEENSA_6LayoutINSB_IJSE_SE_SE_EEENSB_IJNSC_ILi0EEESX_SX_EEEEENSB_IJNSA_10UnderscoreES10_S10_EEEEENS7_6detail27Sm100ImplicitGemmTileTraitsINSA_25SM100_TMA_2SM_LOAD_IM2COLENSA_14ComposedLayoutINSA_7SwizzleILi2ELi4ELi3EEENSA_18smem_ptr_flag_bitsILi16EEENSV_INSB_IJNSC_ILi8EEESJ_EEENSB_IJSJ_SE_EEEEEEEvEENS14_INSA_18SM100_TMA_2SM_LOADES1F_vEEEENS_8epilogue10collective18CollectiveEpilogueINS1K_23Sm100TmaWarpSpecializedILi3ELi2ELi16ELb1ELb0EEEJNSB_IJSI_SI_SK_EEENSB_IJNSV_ISI_SE_EENSV_INSB_IJNSC_ILi16EEESD_EEENSB_IJSE_SJ_EEEEEEEESM_NSB_IJNSB_IJlllEEESE_SX_EEESM_S1X_NS1K_6fusion15FusionCallbacksIS1O_NS1Y_17LinearCombinationISM_fSM_fLNS_15FloatRoundStyleE2EEES1P_S1V_JEEENSA_5SM1004TMEM4LOAD26SM100_TMEM_LOAD_32dp32b16xENSA_20SM90_TMA_LOAD_IM2COLENS16_INS17_ILi1ELi4ELi3EEES1A_NSV_INSB_IJS1B_S1R_EEENSB_IJS1R_SE_EEEEEEENSA_39AutoVectorizingCopyWithAssumedAlignmentILi128EEENSA_21SM90_TMA_STORE_IM2COLES2D_S2F_S2F_EEEvvEEEEvNT_6ParamsE)
        .other          _ZN7cutlass13device_kernelINS_4conv6kernel13ConvUniversalINS1_16ConvProblemShapeILNS1_8OperatorE0ELi2EEENS1_10collective14CollectiveConvINS1_47MainloopSm100TmaUmmaWarpSpecializedImplicitGemmILS5_0ELi35ELi2ELi1ELi2EN4cute5tupleIJNSA_1CILi2EEENSC_ILi1EEESE_EEEEENSB_IJNSC_ILi128EEENSC_ILi64EEENSB_IJNSC_ILi32EEEEEEEEENS_10bfloat16_tESM_NSA_8TiledMMAINSA_8MMA_AtomIJNSA_26SM100_MMA_F16BF16_2x1SM_SSISM_SM_fLi128ELi64ELNSA_4UMMA5MajorE0ELSR_0ELNSQ_7ScaleInE0ELSS_0EEEEEENSA_6LayoutINSB_IJSE_SE_SE_EEENSB_IJNSC_ILi0EEESX_SX_EEEEENSB_IJNSA_10UnderscoreES10_S10_EEEEENS7_6detail27Sm100ImplicitGemmTileTraitsINSA_25SM100_TMA_2SM_LOAD_IM2COLENSA_14ComposedLayoutINSA_7SwizzleILi2ELi4ELi3EEENSA_18smem_ptr_flag_bitsILi16EEENSV_INSB_IJNSC_ILi8EEESJ_EEENSB_IJSJ_SE_EEEEEEEvEENS14_INSA_18SM100_TMA_2SM_LOADES1F_vEEEENS_8epilogue10collective18CollectiveEpilogueINS1K_23Sm100TmaWarpSpecializedILi3ELi2ELi16ELb1ELb0EEEJNSB_IJSI_SI_SK_EEENSB_IJNSV_ISI_SE_EENSV_INSB_IJNSC_ILi16EEESD_EEENSB_IJSE_SJ_EEEEEEEESM_NSB_IJNSB_IJlllEEESE_SX_EEESM_S1X_NS1K_6fusion15FusionCallbacksIS1O_NS1Y_17LinearCombinationISM_fSM_fLNS_15FloatRoundStyleE2EEES1P_S1V_JEEENSA_5SM1004TMEM4LOAD26SM100_TMEM_LOAD_32dp32b16xENSA_20SM90_TMA_LOAD_IM2COLENS16_INS17_ILi1ELi4ELi3EEES1A_NSV_INSB_IJS1B_S1R_EEENSB_IJS1R_SE_EEEEEEENSA_39AutoVectorizingCopyWithAssumedAlignmentILi128EEENSA_21SM90_TMA_STORE_IM2COLES2D_S2F_S2F_EEEvvEEEEvNT_6ParamsE,@"STO_CUDA_ENTRY STV_DEFAULT"
_ZN7cutlass13device_kernelINS_4conv6kernel13ConvUniversalINS1_16ConvProblemShapeILNS1_8OperatorE0ELi2EEENS1_10collective14CollectiveConvINS1_47MainloopSm100TmaUmmaWarpSpecializedImplicitGemmILS5_0ELi35ELi2ELi1ELi2EN4cute5tupleIJNSA_1CILi2EEENSC_ILi1EEESE_EEEEENSB_IJNSC_ILi128EEENSC_ILi64EEENSB_IJNSC_ILi32EEEEEEEEENS_10bfloat16_tESM_NSA_8TiledMMAINSA_8MMA_AtomIJNSA_26SM100_MMA_F16BF16_2x1SM_SSISM_SM_fLi128ELi64ELNSA_4UMMA5MajorE0ELSR_0ELNSQ_7ScaleInE0ELSS_0EEEEEENSA_6LayoutINSB_IJSE_SE_SE_EEENSB_IJNSC_ILi0EEESX_SX_EEEEENSB_IJNSA_10UnderscoreES10_S10_EEEEENS7_6detail27Sm100ImplicitGemmTileTraitsINSA_25SM100_TMA_2SM_LOAD_IM2COLENSA_14ComposedLayoutINSA_7SwizzleILi2ELi4ELi3EEENSA_18smem_ptr_flag_bitsILi16EEENSV_INSB_IJNSC_ILi8EEESJ_EEENSB_IJSJ_SE_EEEEEEEvEENS14_INSA_18SM100_TMA_2SM_LOADES1F_vEEEENS_8epilogue10collective18CollectiveEpilogueINS1K_23Sm100TmaWarpSpecializedILi3ELi2ELi16ELb1ELb0EEEJNSB_IJSI_SI_SK_EEENSB_IJNSV_ISI_SE_EENSV_INSB_IJNSC_ILi16EEESD_EEENSB_IJSE_SJ_EEEEEEEESM_NSB_IJNSB_IJlllEEESE_SX_EEESM_S1X_NS1K_6fusion15FusionCallbacksIS1O_NS1Y_17LinearCombinationISM_fSM_fLNS_15FloatRoundStyleE2EEES1P_S1V_JEEENSA_5SM1004TMEM4LOAD26SM100_TMEM_LOAD_32dp32b16xENSA_20SM90_TMA_LOAD_IM2COLENS16_INS17_ILi1ELi4ELi3EEES1A_NSV_INSB_IJS1B_S1R_EEENSB_IJS1R_SE_EEEEEEENSA_39AutoVectorizingCopyWithAssumedAlignmentILi128EEENSA_21SM90_TMA_STORE_IM2COLES2D_S2F_S2F_EEEvvEEEEvNT_6ParamsE:
[----:B------:R-:W1:Y:S01]  /*0000*/  LDC R1, c[0x0][0x37c] ;  /* 0x0000df00ff017b82 */ /* 0x000e620000000800 */
[----:B------:R-:W2:Y:S01]  /*0010*/  S2R R55, SR_TID.X ;  /* 0x0000000000377919 */ /* 0x000ea20000002100 */
[----:B------:R-:W3:Y:S06]  /*0020*/  LDCU.64 UR8, c[0x0][0x890] ;  /* 0x00011200ff0877ac */ /* 0x000eec0008000a00 */
[----:B------:R-:W4:Y:S01]  /*0030*/  S2UR UR4, SR_CgaCtaId ;  /* 0x00000000000479c3 */ /* 0x000f220000008800 */
[----:B-1----:R-:W-:Y:S01]  /*0040*/  VIADD R1, R1, 0xfffffff8 ;  /* 0xfffffff801017836 */ /* 0x002fe20000000000 */
[----:B------:R-:W-:-:S02]  /*0050*/  PRMT R45, RZ, 0x7610, R45 ;  /* 0x00007610ff2d7816 */ /* 0x000fc4000000002d */
[----:B------:R-:W-:Y:S02]  /*0060*/  ELECT P1, URZ, PT ;  /* 0x0000000000ff782f */ /* 0x000fe40003820000 */
[----:B------:R-:W-:Y:S01]  /*0070*/  R2UR UR43, R1 ;  /* 0x00000000012b72ca */ /* 0x000fe200000e0000 */
[----:B---3--:R-:W-:-:S04]  /*0080*/  UISETP.NE.U32.AND UP0, UPT, UR8, URZ, UPT ;  /* 0x000000ff0800728c */ /* 0x008fc8000bf05070 */
[----:B------:R-:W-:Y:S02]  /*0090*/  UISETP.NE.AND.EX UP0, UPT, UR9, URZ, UPT, UP0 ;  /* 0x000000ff0900728c */ /* 0x000fe4000bf05300 */
[----:B----4-:R-:W-:Y:S02]  /*00a0*/  ULOP3.LUT UR31, UR4, 0x1, URZ, 0xc0, !UPT ;  /* 0x00000001041f7892 */ /* 0x010fe4000f8ec0ff */
[----:B------:R-:W-:Y:S01]  /*00b0*/  ULOP3.LUT UR30, UR4, 0x1, URZ, 0x3c, !UPT ;  /* 0x00000001041e7892 */ /* 0x000fe2000f8e3cff */
[----:B--2---:R-:W-:-:S05]  /*00c0*/  SHF.R.U32.HI R46, RZ, 0x5, R55 ;  /* 0x00000005ff2e7819 */ /* 0x004fca0000011637 */
[----:B------:R-:W1:Y:S02]  /*00d0*/  SHFL.IDX PT, R0, R46, RZ, 0x1f ;  /* 0x00001fff2e007589 */ /* 0x000e6400000e0000 */
[----:B-1----:R-:W-:Y:S01]  /*00e0*/  R2UR UR18, R0 ;  /* 0x00000000001272ca */ /* 0x002fe200000e0000 */
[----:B------:R-:W-:-:S14]  /*00f0*/  BRA.U UP0, `(.L_x_0) ;  /* 0x0000000100307547 */ /* 0x000fdc000b800000 */
[----:B------:R-:W1:Y:S02]  /*0100*/  LDCU.64 UR4, c[0x0][0x888] ;  /* 0x00011100ff0477ac */ /* 0x000e640008000a00 */
[----:B-1----:R-:W-:-:S04]  /*0110*/  UISETP.NE.U32.AND UP0, UPT, UR4, URZ, UPT ;  /* 0x000000ff0400728c */ /* 0x002fc8000bf05070 */
[----:B------:R-:W-:-:S09]  /*0120*/  UISETP.NE.AND.EX UP0, UPT, UR5, URZ, UPT, UP0 ;  /* 0x000000ff0500728c */ /* 0x000fd2000bf05300 */
[----:B------:R-:W-:Y:S05]  /*0130*/  BRA.U !UP0, `(.L_x_1) ;  /* 0x0000000108147547 */ /* 0x000fea000b800000 */
[----:B------:R-:W1:Y:S01]  /*0140*/  LDC.64 R26, c[0x0][0x888] ;  /* 0x00022200ff1a7b82 */ /* 0x000e620000000a00 */
[----:B------:R-:W1:Y:S02]  /*0150*/  LDCU.64 UR4, c[0x0][0x358] ;  /* 0x00006b00ff0477ac */ /* 0x000e640008000a00 */
[----:B-1----:R1:W5:Y:S01]  /*0160*/  LDG.E R26, desc[UR4][R26.64] ;  /* 0x000000041a1a7981 */ /* 0x002362000c1e1900 */
[----:B------:R-:W-:Y:S01]  /*0170*/  HFMA2 R45, -RZ, RZ, 0, 5.9604644775390625e-08 ;  /* 0x00000001ff2d7431 */ /* 0x000fe200000001ff */
[----:B------:R-:W-:Y:S05]  /*0180*/  BRA `(.L_x_0) ;  /* 0x00000000000c7947 */ /* 0x000fea0003800000 */
.L_x_1:
[----:B------:R-:W1:Y:S01]  /*0190*/  LDCU UR4, c[0x0][0x880] ;  /* 0x00011000ff0477ac */ /* 0x000e620008000800 */
[----:B------:R-:W-:Y:S01]  /*01a0*/  HFMA2 R45, -RZ, RZ, 0, 5.9604644775390625e-08 ;  /* 0x00000001ff2d7431 */ /* 0x000fe200000001ff */
[----:B-1----:R-:W-:-:S07]  /*01b0*/  MOV R26, UR4 ;  /* 0x00000004001a7c02 */ /* 0x002fce0008000f00 */
.L_x_0:
[----:B------:R-:W2:Y:S02]  /*01c0*/  LDCU.64 UR4, c[0x0][0x8b0] ;  /* 0x00011600ff0477ac */ /* 0x000ea40008000a00 */
[----:B--2---:R-:W-:-:S04]  /*01d0*/  UISETP.NE.U32.AND UP0, UPT, UR4, URZ, UPT ;  /* 0x000000ff0400728c */ /* 0x004fc8000bf05070 */
[----:B------:R-:W-:-:S09]  /*01e0*/  UISETP.NE.AND.EX UP0, UPT, UR5, URZ, UPT, UP0 ;  /* 0x000000ff0500728c */ /* 0x000fd2000bf05300 */
[----:B------:R-:W-:Y:S05]  /*01f0*/  BRA.U UP0, `(.L_x_2) ;  /* 0x0000000100287547 */ /* 0x000fea000b800000 */
[----:B------:R-:W2:Y:S02]  /*0200*/  LDCU.64 UR4, c[0x0][0x8a8] ;  /* 0x00011500ff0477ac */ /* 0x000ea40008000a00 */
[----:B--2---:R-:W-:-:S04]  /*0210*/  UISETP.NE.U32.AND UP0, UPT, UR4, URZ, UPT ;  /* 0x000000ff0400728c */ /* 0x004fc8000bf05070 */
[----:B------:R-:W-:-:S09]  /*0220*/  UISETP.NE.AND.EX UP0, UPT, UR5, URZ, UPT, UP0 ;  /* 0x000000ff0500728c */ /* 0x000fd2000bf05300 */
[----:B------:R-:W-:Y:S05]  /*0230*/  BRA.U !UP0, `(.L_x_3) ;  /* 0x0000000108107547 */ /* 0x000fea000b800000 */
[----:B------:R-:W2:Y:S01]  /*0240*/  LDC.64 R24, c[0x0][0x8a8] ;  /* 0x00022a00ff187b82 */ /* 0x000ea20000000a00 */
[----:B------:R-:W2:Y:S02]  /*0250*/  LDCU.64 UR4, c[0x0][0x358] ;  /* 0x00006b00ff0477ac */ /* 0x000ea40008000a00 */
[----:B--2---:R2:W5:Y:S01]  /*0260*/  LDG.E R24, desc[UR4][R24.64] ;  /* 0x0000000418187981 */ /* 0x004562000c1e1900 */
[----:B------:R-:W-:Y:S05]  /*0270*/  BRA `(.L_x_2) ;  /* 0x0000000000087947 */ /* 0x000fea0003800000 */
.L_x_3:
[----:B------:R-:W2:Y:S02]  /*0280*/  LDCU UR4, c[0x0][0x8a0] ;  /* 0x00011400ff0477ac */ /* 0x000ea40008000800 */
[----:B--2---:R-:W-:Y:S02]  /*0290*/  MOV R24, UR4 ;  /* 0x0000000400187c02 */ /* 0x004fe40008000f00 */
.L_x_2:
[----:B------:R-:W-:Y:S01]  /*02a0*/  IMAD.U32 R0, RZ, RZ, UR18 ;  /* 0x00000012ff007e24 */ /* 0x000fe2000f8e00ff */
[----:B------:R-:W-:Y:S04]  /*02b0*/  BSSY.RECONVERGENT B0, `(.L_x_4) ;  /* 0x000000c000007945 */ /* 0x000fe80003800200 */
[C---:B------:R-:W-:Y:S02]  /*02c0*/  ISETP.NE.OR P2, PT, R0.reuse, 0x1, !P1 ;  /* 0x000000010000780c */ /* 0x040fe40004f45670 */
[----:B------:R-:W-:-:S11]  /*02d0*/  ISETP.NE.OR P0, PT, R0, 0x3, !P1 ;  /* 0x000000030000780c */ /* 0x000fd60004f05670 */
[----:B------:R-:W-:Y:S05]  /*02e0*/  @P2 BRA `(.L_x_5) ;  /* 0x0000000000202947 */ /* 0x000fea0003800000 */
[----:B------:R-:W3:Y:S02]  /*02f0*/  LDCU.64 UR4, c[0x0][0x348] ;  /* 0x00006900ff0477ac */ /* 0x000ee40008000a00 */
[----:B---3--:R-:W-:Y:S02]  /*0300*/  UIADD3 UR6, UP1, UPT, UR4, 0x80, URZ ;  /* 0x0000008004067890 */ /* 0x008fe4000ff3e0ff */
[----:B------:R-:W-:Y:S02]  /*0310*/  UIADD3 UR4, UP0, UPT, UR4, 0x180, URZ ;  /* 0x0000018004047890 */ /* 0x000fe4000ff1e0ff */
[----:B------:R-:W-:Y:S02]  /*0320*/  UIADD3.X UR7, UPT, UPT, URZ, UR5, URZ, UP1, !UPT ;  /* 0x00000005ff077290 */ /* 0x000fe40008ffe4ff */
[----:B------:R-:W-:-:S07]  /*0330*/  UIADD3.X UR5, UPT, UPT, URZ, UR5, URZ, UP0, !UPT ;  /* 0x00000005ff057290 */ /* 0x000fce00087fe4ff */
[----:B------:R3:W-:Y:S02]  /*0340*/  UTMACCTL.PF [UR6] ;  /* 0x00000000060079b9 */ /* 0x0007e40008040000 */
[----:B------:R3:W-:Y:S02]  /*0350*/  UTMACCTL.PF [UR4] ;  /* 0x00000000040079b9 */ /* 0x0007e40008040000 */
[----:B---3--:R-:W-:Y:S01]  /*0360*/  NOP ;  /* 0x0000000000007918 */ /* 0x008fe20000000000 */
.L_x_5:
[----:B------:R-:W-:Y:S05]  /*0370*/  BSYNC.RECONVERGENT B0 ;  /* 0x0000000000007941 */ /* 0x000fea0003800200 */
.L_x_4:
[----:B------:R-:W-:Y:S04]  /*0380*/  BSSY.RECONVERGENT B0, `(.L_x_6) ;  /* 0x000000a000007945 */ /* 0x000fe80003800200 */
        /* <DEDUP_REMOVED lines=9> */
.L_x_7:
[----:B------:R-:W-:Y:S05]  /*0420*/  BSYNC.RECONVERGENT B0 ;  /* 0x0000000000007941 */ /* 0x000fea0003800200 */
.L_x_6:
[----:B------:R-:W3:Y:S01]  /*0430*/  LDCU.64 UR4, c[0x0][0x888] ;  /* 0x00011100ff0477ac */ /* 0x000ee20008000a00 */
[----:B------:R-:W-:Y:S02]  /*0440*/  UISETP.EQ.U32.AND UP2, UPT, UR8, URZ, UPT ;  /* 0x000000ff0800728c */ /* 0x000fe4000bf42070 */
[----:B------:R-:W-:Y:S02]  /*0450*/  UPLOP3.LUT UP3, UPT, UPT, UPT, UPT, 0x80, 0x8 ;  /* 0x000000000008789c */ /* 0x000fe40003f6f070 */
[----:B---3--:R-:W-:-:S04]  /*0460*/  UISETP.NE.U32.AND UP0, UPT, UR4, URZ, UPT ;  /* 0x000000ff0400728c */ /* 0x008fc8000bf05070 */
[----:B------:R-:W-:-:S04]  /*0470*/  UISETP.NE.AND.EX UP1, UPT, UR5, URZ, UPT, UP0 ;  /* 0x000000ff0500728c */ /* 0x000fc8000bf25300 */
[----:B------:R-:W-:-:S04]  /*0480*/  UISETP.EQ.OR.EX UP4, UPT, UR9, URZ, !UP1, UP2 ;  /* 0x000000ff0900728c */ /* 0x000fc8000cf82720 */
[----:B------:R-:W-:-:S06]  /*0490*/  UP2UR UR4, UPR, URZ, 0x10 ;  /* 0x00000010ff047883 */ /* 0x000fcc0008000000 */
[----:B------:R-:W-:Y:S01]  /*04a0*/  MOV R51, UR4 ;  /* 0x0000000400337c02 */ /* 0x000fe20008000f00 */
[----:B------:R-:W-:Y:S06]  /*04b0*/  BRA.U !UP4, `(.L_x_8) ;  /* 0x000000010c207547 */ /* 0x000fec000b800000 */
[----:B------:R-:W-:Y:S01]  /*04c0*/  UISETP.NE.U32.AND UP2, UPT, UR8, URZ, UPT ;  /* 0x000000ff0800728c */ /* 0x000fe2000bf45070 */
[----:B-----5:R-:W-:Y:S01]  /*04d0*/  FSETP.NEU.AND P0, PT, R26, RZ, PT ;  /* 0x000000ff1a00720b */ /* 0x020fe20003f0d000 */
[----:B------:R-:W-:Y:S02]  /*04e0*/  USEL UR4, URZ, 0xffffffff, UP1 ;  /* 0xffffffffff047887 */ /* 0x000fe40008800000 */
[----:B------:R-:W-:-:S10]  /*04f0*/  UISETP.NE.AND.EX UP2, UPT, UR9, URZ, UPT, UP2 ;  /* 0x000000ff0900728c */ /* 0x000fd4000bf45320 */
[----:B------:R-:W-:Y:S01]  /*0500*/  VOTEU.ANY UP0, P0 ;  /* 0x0000000000ff7886 */ /* 0x000fe20000000100 */
[----:B------:R-:W-:-:S04]  /*0510*/  @!UP2 USEL UR4, URZ, 0xffffffff, UP0 ;  /* 0xffffffffff04a887 */ /* 0x000fc80008000000 */
[----:B------:R-:W-:-:S04]  /*0520*/  ULOP3.LUT UR4, UR4, 0x1, URZ, 0xc0, !UPT ;  /* 0x0000000104047892 */ /* 0x000fc8000f8ec0ff */
[----:B------:R-:W-:-:S11]  /*0530*/  UISETP.NE.U32.AND UP3, UPT, UR4, 0x1, UPT ;  /* 0x000000010400788c */ /* 0x000fd6000bf65070 */
.L_x_8:
[----:B------:R-:W3:Y:S01]  /*0540*/  SHFL.IDX PT, R0, R46, RZ, 0x1f ;  /* 0x00001fff2e007589 */ /* 0x000ee200000e0000 */
[----:B------:R-:W-:Y:S02]  /*0550*/  UISETP.NE.AND UP5, UPT, UR18, 0x2, UPT ;  /* 0x000000021200788c */ /* 0x000fe4000bfa5270 */
[----:B------:R-:W-:Y:S02]  /*0560*/  UISETP.NE.AND UP0, UPT, UR18, 0x2, UPT ;  /* 0x000000021200788c */ /* 0x000fe4000bf05270 */
[----:B------:R-:W-:Y:S02]  /*0570*/  UISETP.NE.OR UP2, UPT, UR31, URZ, UP5 ;  /* 0x000000ff1f00728c */ /* 0x000fe4000af45670 */
[----:B------:R-:W-:-:S04]  /*0580*/  USEL UR53, URZ, 0x1, UP0 ;  /* 0x00000001ff357887 */ /* 0x000fc80008000000 */
[----:B------:R-:W-:Y:S02]  /*0590*/  PLOP3.LUT P3, PT, P1, PT, UP2, 0xae, 0xea ;  /* 0x0000000000ea781c */ /* 0x000fe40000f6f52e */
[----:B---3--:R-:W-:-:S13]  /*05a0*/  ISETP.NE.AND P0, PT, R0, RZ, PT ;  /* 0x000000ff0000720c */ /* 0x008fda0003f05270 */
[----:B------:R-:W-:Y:S05]  /*05b0*/  @P0 BRA `(.L_x_9) ;  /* 0x00000004004c0947 */ /* 0x000fea0003800000 */
[----:B------:R-:W-:Y:S01]  /*05c0*/  ELECT P0, URZ, PT ;  /* 0x0000000000ff782f */ /* 0x000fe20003800000 */
[----:B------:R-:W-:-:S12]  /*05d0*/  BSSY.RECONVERGENT B0, `(.L_x_9) ;  /* 0x0000051000007945 */ /* 0x000fd80003800200 */
[----:B------:R-:W-:Y:S05]  /*05e0*/  @!P0 BRA `(.L_x_10) ;  /* 0x00000004003c8947 */ /* 0x000fea0003800000 */
[----:B------:R-:W3:Y:S01]  /*05f0*/  S2UR UR5, SR_CgaCtaId ;  /* 0x00000000000579c3 */ /* 0x000ee20000008800 */
[----:B------:R-:W-:Y:S01]  /*0600*/  UMOV UR4, 0x400 ;  /* 0x0000040000047882 */ /* 0x000fe20000000000 */
[----:B------:R-:W-:Y:S02]  /*0610*/  UMOV UR6, 0x1 ;  /* 0x0000000100067882 */ /* 0x000fe40000000000 */
[----:B------:R-:W-:-:S04]  /*0620*/  UIADD3 UR6, UPT, UPT, -UR6, 0x100000, URZ ;  /* 0x0010000006067890 */ /* 0x000fc8000fffe1ff */
[----:B------:R-:W-:Y:S02]  /*0630*/  USHF.L.U32 UR7, UR6, 0xb, URZ ;  /* 0x0000000b06077899 */ /* 0x000fe400080006ff */
[----:B------:R-:W-:Y:S02]  /*0640*/  USHF.L.U32 UR6, UR6, 0x1, URZ ;  /* 0x0000000106067899 */ /* 0x000fe400080006ff */
[----:B---3--:R-:W-:Y:S01]  /*0650*/  ULEA UR4, UR5, UR4, 0x18 ;  /* 0x0000000405047291 */ /* 0x008fe2000f8ec0ff */
[----:B------:R-:W3:Y:S11]  /*0660*/  FENCE.VIEW.ASYNC.S ;  /* 0x00000000000073c6 */ /* 0x000ef60000000000 */
[----:B---3--:R3:W4:Y:S01]  /*0670*/  SYNCS.EXCH.64 URZ, [UR4], UR6 ;  /* 0x0000000604ff75b2 */ /* 0x0087220008000100 */
[----:B------:R3:W1:Y:S01]  /*0680*/  SYNCS.EXCH.64 URZ, [UR4+0x118], UR6 ;  /* 0x0001180604ff75b2 */ /* 0x0006620008000100 */
        /* <DEDUP_REMOVED lines=67> */
[----:B------:R3:W1:Y:S02]  /*0ac0*/  SYNCS.EXCH.64 URZ, [UR4+0x228], UR6 ;  /* 0x0002280604ff75b2 */ /* 0x0006640008000100 */
[----:B---34-:R-:W-:Y:S01]  /*0ad0*/  NOP ;  /* 0x0000000000007918 */ /* 0x018fe20000000000 */
.L_x_10:
[----:B------:R-:W-:Y:S05]  /*0ae0*/  BSYNC.RECONVERGENT B0 ;  /* 0x0000000000007941 */ /* 0x000fea0003800200 */
.L_x_9:
[----:B------:R-:W3:Y:S01]  /*0af0*/  SHFL.IDX PT, R0, R46, RZ, 0x1f ;  /* 0x00001fff2e007589 */ /* 0x000ee200000e0000 */
[----:B------:R-:W-:Y:S01]  /*0b00*/  NOP ;  /* 0x0000000000007918 */ /* 0x000fe20000000000 */
[----:B---3--:R-:W-:-:S13]  /*0b10*/  ISETP.NE.AND P0, PT, R0, 0x1, PT ;  /* 0x000000010000780c */ /* 0x008fda0003f05270 */
[----:B------:R-:W-:Y:S05]  /*0b20*/  @P0 BRA `(.L_x_11) ;  /* 0x0000000000500947 */ /* 0x000fea0003800000 */
[----:B------:R-:W3:Y:S01]  /*0b30*/  S2UR UR5, SR_CgaCtaId ;  /* 0x00000000000579c3 */ /* 0x000ee20000008800 */
[----:B------:R-:W-:Y:S01]  /*0b40*/  UMOV UR4, 0x400 ;  /* 0x0000040000047882 */ /* 0x000fe20000000000 */
[----:B------:R-:W-:Y:S01]  /*0b50*/  UMOV UR8, 0x20 ;  /* 0x0000002000087882 */ /* 0x000fe20000000000 */
[----:B------:R-:W-:Y:S01]  /*0b60*/  UMOV UR6, 0x80 ;  /* 0x0000008000067882 */ /* 0x000fe20000000000 */
[----:B------:R-:W-:-:S04]  /*0b70*/  UIADD3 UR8, UPT, UPT, -UR8, 0x100000, URZ ;  /* 0x0010000008087890 */ /* 0x000fc8000fffe1ff */
[----:B------:R-:W-:Y:S02]  /*0b80*/  USHF.L.U32 UR9, UR8, 0xb, URZ ;  /* 0x0000000b08097899 */ /* 0x000fe400080006ff */
[----:B------:R-:W-:Y:S02]  /*0b90*/  USHF.L.U32 UR8, UR8, 0x1, URZ ;  /* 0x0000000108087899 */ /* 0x000fe400080006ff */
[----:B------:R-:W-:-:S04]  /*0ba0*/  UIADD3 UR6, UPT, UPT, -UR6, 0x100000, URZ ;  /* 0x0010000006067890 */ /* 0x000fc8000fffe1ff */
[----:B------:R-:W-:Y:S02]  /*0bb0*/  USHF.L.U32 UR7, UR6, 0xb, URZ ;  /* 0x0000000b06077899 */ /* 0x000fe400080006ff */
[----:B------:R-:W-:Y:S01]  /*0bc0*/  USHF.L.U32 UR6, UR6, 0x1, URZ ;  /* 0x0000000106067899 */ /* 0x000fe200080006ff */
[----:B------:R-:W-:Y:S01]  /*0bd0*/  ELECT P0, URZ, PT ;  /* 0x0000000000ff782f */ /* 0x000fe20003800000 */
[----:B---3--:R-:W-:Y:S01]  /*0be0*/  ULEA UR4, UR5, UR4, 0x18 ;  /* 0x0000000405047291 */ /* 0x008fe2000f8ec0ff */
[----:B------:R-:W3:Y:S11]  /*0bf0*/  FENCE.VIEW.ASYNC.S ;  /* 0x00000000000073c6 */ /* 0x000ef60000000000 */
[----:B---3--:R3:W4:Y:S01]  /*0c00*/  SYNCS.EXCH.64 URZ, [UR4+0x230], UR8 ;  /* 0x0002300804ff75b2 */ /* 0x0087220008000100 */
[----:B------:R3:W1:Y:S01]  /*0c10*/  SYNCS.EXCH.64 URZ, [UR4+0x248], UR6 ;  /* 0x0002480604ff75b2 */ /* 0x0006620008000100 */
[----:B------:R3:W1:Y:S01]  /*0c20*/  SYNCS.EXCH.64 URZ, [UR4+0x238], UR8 ;  /* 0x0002380804ff75b2 */ /* 0x0006620008000100 */
[----:B------:R3:W1:Y:S01]  /*0c30*/  SYNCS.EXCH.64 URZ, [UR4+0x250], UR6 ;  /* 0x0002500604ff75b2 */ /* 0x0006620008000100 */
[----:B------:R3:W1:Y:S01]  /*0c40*/  SYNCS.EXCH.64 URZ, [UR4+0x240], UR8 ;  /* 0x0002400804ff75b2 */ /* 0x0006620008000100 */
[----:B------:R3:W1:Y:S01]  /*0c50*/  SYNCS.EXCH.64 URZ, [UR4+0x258], UR6 ;  /* 0x0002580604ff75b2 */ /* 0x0006620008000100 */
[----:B------:R-:W-:Y:S01]  /*0c60*/  NOP ;  /* 0x0000000000007918 */ /* 0x000fe20000000000 */
.L_x_11:
[----:B------:R-:W2:Y:S01]  /*0c70*/  SHFL.IDX PT, R0, R46, RZ, 0x1f ;  /* 0x00001fff2e007589 */ /* 0x000ea200000e0000 */
[----:B------:R-:W-:Y:S01]  /*0c80*/  NOP ;  /* 0x0000000000007918 */ /* 0x000fe20000000000 */
[----:B--2---:R-:W-:-:S13]  /*0c90*/  ISETP.NE.AND P0, PT, R0, 0x3, PT ;  /* 0x000000030000780c */ /* 0x004fda0003f05270 */
[----:B------:R-:W-:Y:S05]  /*0ca0*/  @P0 BRA `(.L_x_12) ;  /* 0x0000000000300947 */ /* 0x000fea0003800000 */
[----:B------:R-:W2:Y:S01]  /*0cb0*/  S2UR UR5, SR_CgaCtaId ;  /* 0x00000000000579c3 */ /* 0x000ea20000008800 */
[----:B---3--:R-:W-:Y:S01]  /*0cc0*/  UMOV UR4, 0x400 ;  /* 0x0000040000047882 */ /* 0x008fe20000000000 */
[----:B------:R-:W-:Y:S01]  /*0cd0*/  UMOV UR6, 0x20 ;  /* 0x0000002000067882 */ /* 0x000fe20000000000 */
[----:B------:R-:W-:Y:S01]  /*0ce0*/  ELECT P0, URZ, PT ;  /* 0x0000000000ff782f */ /* 0x000fe20003800000 */
[----:B------:R-:W-:-:S04]  /*0cf0*/  UIADD3 UR6, UPT, UPT, -UR6, 0x100000, URZ ;  /* 0x0010000006067890 */ /* 0x000fc8000fffe1ff */
[----:B------:R-:W-:Y:S02]  /*0d00*/  USHF.L.U32 UR7, UR6, 0xb, URZ ;  /* 0x0000000b06077899 */ /* 0x000fe400080006ff */
[----:B------:R-:W-:Y:S02]  /*0d10*/  USHF.L.U32 UR6, UR6, 0x1, URZ ;  /* 0x0000000106067899 */ /* 0x000fe400080006ff */
[----:B--2---:R-:W-:Y:S01]  /*0d20*/  ULEA UR4, UR5, UR4, 0x18 ;  /* 0x0000000405047291 */ /* 0x004fe2000f8ec0ff */
[----:B------:R-:W2:Y:S11]  /*0d30*/  FENCE.VIEW.ASYNC.S ;  /* 0x00000000000073c6 */ /* 0x000eb60000000000 */
[----:B--2---:R2:W3:Y:S01]  /*0d40*/  SYNCS.EXCH.64 URZ, [UR4+0x260], UR6 ;  /* 0x0002600604ff75b2 */ /* 0x0044e20008000100 */
[----:B------:R2:W1:Y:S01]  /*0d50*/  SYNCS.EXCH.64 URZ, [UR4+0x268], UR6 ;  /* 0x0002680604ff75b2 */ /* 0x0004620008000100 */
[----:B------:R-:W-:Y:S01]  /*0d60*/  NOP ;  /* 0x0000000000007918 */ /* 0x000fe20000000000 */
.L_x_12:
[----:B------:R-:W4:Y:S01]  /*0d70*/  SHFL.IDX PT, R0, R46, RZ, 0x1f ;  /* 0x00001fff2e007589 */ /* 0x000f2200000e0000 */
[----:B------:R-:W-:Y:S01]  /*0d80*/  NOP ;  /* 0x0000000000007918 */ /* 0x000fe20000000000 */
[----:B----4-:R-:W-:-:S13]  /*0d90*/  ISETP.NE.AND P0, PT, R0, 0x4, PT ;  /* 0x000000040000780c */ /* 0x010fda0003f05270 */
[----:B------:R-:W-:Y:S05]  /*0da0*/  @P0 BRA `(.L_x_13) ;  /* 0x0000000000440947 */ /* 0x000fea0003800000 */
[----:B------:R-:W4:Y:S01]  /*0db0*/  S2UR UR5, SR_CgaCtaId ;  /* 0x00000000000579c3 */ /* 0x000f220000008800 */
[----:B--23--:R-:W-:Y:S01]  /*0dc0*/  UMOV UR4, 0x1e0 ;  /* 0x000001e000047882 */ /* 0x00cfe20000000000 */
[----:B------:R-:W-:Y:S01]  /*0dd0*/  UMOV UR6, 0x400 ;  /* 0x0000040000067882 */ /* 0x000fe20000000000 */
[----:B------:R-:W-:Y:S01]  /*0de0*/  USEL UR4, UR4, 0x1a0, UP3 ;  /* 0x000001a004047887 */ /* 0x000fe20009800000 */
[----:B------:R-:W-:Y:S01]  /*0df0*/  UMOV UR8, 0x1 ;  /* 0x0000000100087882 */ /* 0x000fe20000000000 */
[----:B------:R-:W-:Y:S01]  /*0e00*/  ELECT P0, URZ, PT ;  /* 0x0000000000ff782f */ /* 0x000fe20003800000 */
[----:B------:R-:W-:-:S04]  /*0e10*/  UIADD3 UR8, UPT, UPT, -UR8, 0x100000, URZ ;  /* 0x0010000008087890 */ /* 0x000fc8000fffe1ff */
[----:B------:R-:W-:Y:S02]  /*0e20*/  USHF.L.U32 UR9, UR8, 0xb, URZ ;  /* 0x0000000b08097899 */ /* 0x000fe400080006ff */
[----:B------:R-:W-:Y:S02]  /*0e30*/  USHF.L.U32 UR8, UR8, 0x1, URZ ;  /* 0x0000000108087899 */ /* 0x000fe400080006ff */
[----:B----4-:R-:W-:Y:S02]  /*0e40*/  ULEA UR6, UR5, UR6, 0x18 ;  /* 0x0000000605067291 */ /* 0x010fe4000f8ec0ff */
[----:B------:R-:W-:-:S04]  /*0e50*/  UIADD3 UR4, UPT, UPT, -UR4, 0x100000, URZ ;  /* 0x0010000004047890 */ /* 0x000fc8000fffe1ff */
[----:B------:R-:W-:Y:S02]  /*0e60*/  USHF.L.U32 UR5, UR4, 0xb, URZ ;  /* 0x0000000b04057899 */ /* 0x000fe400080006ff */
[----:B------:R-:W-:Y:S01]  /*0e70*/  USHF.L.U32 UR4, UR4, 0x1, URZ ;  /* 0x0000000104047899 */ /* 0x000fe200080006ff */
[----:B------:R-:W2:Y:S03]  /*0e80*/  FENCE.VIEW.ASYNC.S ;  /* 0x00000000000073c6 */ /* 0x000ea60000000000 */
[----:B--2---:R4:W2:Y:S08]  /*0e90*/  SYNCS.EXCH.64 URZ, [UR6+0x270], UR8 ;  /* 0x0002700806ff75b2 */ /* 0x0048b00008000100 */
[----:B------:R4:W3:Y:S02]  /*0ea0*/  SYNCS.EXCH.64 URZ, [UR6+0x278], UR4 ;  /* 0x0002780406ff75b2 */ /* 0x0008e40008000100 */
[----:B----4-:R-:W-:Y:S01]  /*0eb0*/  NOP ;  /* 0x0000000000007918 */ /* 0x010fe20000000000 */
.L_x_13:
[----:B------:R-:W4:Y:S01]  /*0ec0*/  SHFL.IDX PT, R0, R46, RZ, 0x1f ;  /* 0x00001fff2e007589 */ /* 0x000f2200000e0000 */
[----:B------:R-:W-:Y:S01]  /*0ed0*/  ISETP.NE.OR P1, PT, RZ, UR18, !P1 ;  /* 0x00000012ff007c0c */ /* 0x000fe2000cf25670 */
[----:B------:R-:W-:Y:S01]  /*0ee0*/  NOP ;  /* 0x0000000000007918 */ /* 0x000fe20000000000 */
[----:B----4-:R-:W-:-:S13]  /*0ef0*/  ISETP.NE.AND P0, PT, R0, 0x5, PT ;  /* 0x000000050000780c */ /* 0x010fda0003f05270 */
[----:B------:R-:W-:Y:S05]  /*0f00*/  @P0 BRA `(.L_x_14) ;  /* 0x0000000000480947 */ /* 0x000fea0003800000 */
[----:B------:R-:W4:Y:S01]  /*0f10*/  S2UR UR5, SR_CgaCtaId ;  /* 0x00000000000579c3 */ /* 0x000f220000008800 */
[----:B--23--:R-:W-:Y:S01]  /*0f20*/  UMOV UR4, 0x400 ;  /* 0x0000040000047882 */ /* 0x00cfe20000000000 */
        /* <DEDUP_REMOVED lines=9> */
[----:B----4-:R-:W-:Y:S01]  /*0fc0*/  ULEA UR4, UR5, UR4, 0x18 ;  /* 0x0000000405047291 */ /* 0x010fe2000f8ec0ff */
[----:B------:R-:W2:Y:S11]  /*0fd0*/  FENCE.VIEW.ASYNC.S ;  /* 0x00000000000073c6 */ /* 0x000eb60000000000 */
[----:B--2---:R4:W2:Y:S01]  /*0fe0*/  SYNCS.EXCH.64 URZ, [UR4+0x280], UR6 ;  /* 0x0002800604ff75b2 */ /* 0x0048a20008000100 */
[----:B------:R4:W3:Y:S01]  /*0ff0*/  SYNCS.EXCH.64 URZ, [UR4+0x290], UR8 ;  /* 0x0002900804ff75b2 */ /* 0x0008e20008000100 */
[----:B------:R4:W1:Y:S01]  /*1000*/  SYNCS.EXCH.64 URZ, [UR4+0x288], UR6 ;  /* 0x0002880604ff75b2 */ /* 0x0008620008000100 */
[----:B------:R4:W1:Y:S02]  /*1010*/  SYNCS.EXCH.64 URZ, [UR4+0x298], UR8 ;  /* 0x0002980804ff75b2 */ /* 0x0008640008000100 */
[----:B----4-:R-:W-:Y:S01]  /*1020*/  NOP ;  /* 0x0000000000007918 */ /* 0x010fe20000000000 */
.L_x_14:
[----:B--23--:R-:W2:Y:S01]  /*1030*/  S2UR UR7, SR_CgaCtaId ;  /* 0x00000000000779c3 */ /* 0x00cea20000008800 */
[----:B------:R-:W-:Y:S01]  /*1040*/  VOTEU.ALL UP0, P1 ;  /* 0x0000000000ff7886 */ /* 0x000fe20000800000 */
[----:B------:R-:W-:Y:S01]  /*1050*/  UMOV UR4, 0x20 ;  /* 0x0000002000047882 */ /* 0x000fe20000000000 */
[----:B------:R-:W-:Y:S01]  /*1060*/  NOP ;  /* 0x0000000000007918 */ /* 0x000fe20000000000 */
[----:B------:R-:W-:Y:S01]  /*1070*/  LOP3.LUT R3, R55, 0x1f, RZ, 0xc0, !PT ;  /* 0x0000001f37037812 */ /* 0x000fe200078ec0ff */
[----:B------:R-:W-:Y:S01]  /*1080*/  UISETP.NE.AND UP4, UPT, UR18, URZ, UPT ;  /* 0x000000ff1200728c */ /* 0x000fe2000bf85270 */
[----:B------:R-:W-:Y:S01]  /*1090*/  @!UP0 UMOV UR6, 0x400 ;  /* 0x0000040000068882 */ /* 0x000fe20000000000 */
[----:B------:R-:W-:-:S04]  /*10a0*/  @!UP0 UIADD3 UR4, UPT, UPT, -UR4, 0x100000, URZ ;  /* 0x0010000004048890 */ /* 0x000fc8000fffe1ff */
[----:B------:R-:W-:Y:S02]  /*10b0*/  @!UP0 USHF.L.U32 UR5, UR4, 0xb, URZ ;  /* 0x0000000b04058899 */ /* 0x000fe400080006ff */
[----:B------:R-:W-:Y:S02]  /*10c0*/  @!UP0 USHF.L.U32 UR4, UR4, 0x1, URZ ;  /* 0x0000000104048899 */ /* 0x000fe400080006ff */
[----:B--2---:R-:W-:Y:S01]  /*10d0*/  @!UP0 ULEA UR6, UR7, UR6, 0x18 ;  /* 0x0000000607068291 */ /* 0x004fe2000f8ec0ff */
[----:B------:R-:W2:Y:S01]  /*10e0*/  LDCU UR7, c[0x0][0x36c] ;  /* 0x00006d80ff0777ac */ /* 0x000ea20008000800 */
[----:B------:R-:W-:Y:S01]  /*10f0*/  VOTEU.ALL UP0, P1 ;  /* 0x0000000000ff7886 */ /* 0x000fe20000800000 */
[----:B------:R-:W3:Y:S09]  /*1100*/  FENCE.VIEW.ASYNC.S ;  /* 0x00000000000073c6 */ /* 0x000ef20000000000 */
[----:B---3--:R3:W4:Y:S01]  /*1110*/  @!UP0 SYNCS.EXCH.64 URZ, [UR6+0x2a0], UR4 ;  /* 0x0002a00406ff85b2 */ /* 0x0087220008000100 */
[----:B--2---:R-:W-:-:S09]  /*1120*/  UISETP.EQ.U32.AND UP6, UPT, UR7, 0x1, UPT ;  /* 0x000000010700788c */ /* 0x004fd2000bfc2070 */
[----:B---3--:R-:W-:Y:S05]  /*1130*/  BRA.U !UP6, `(.L_x_15) ;  /* 0x000000010e087547 */ /* 0x008fea000b800000 */
[----:B-1--4-:R-:W-:Y:S01]  /*1140*/  UCGABAR_ARV ;  /* 0x00000000000079c7 */ /* 0x012fe20008000000 */
[----:B------:R-:W-:Y:S05]  /*1150*/  BRA `(.L_x_16) ;  /* 0x0000000000047947 */ /* 0x000fea0003800000 */
.L_x_15:
[----:B-1--4-:R-:W-:Y:S01]  /*1160*/  NOP ;  /* 0x0000000000007918 */ /* 0x012fe20000000000 */
.L_x_16:
[----:B------:R-:W1:Y:S01]  /*1170*/  S2UR UR21, SR_CTAID.X ;  /* 0x00000000001579c3 */ /* 0x000e620000002500 */
[----:B------:R-:W-:-:S05]  /*1180*/  CS2R.32 R50, SR_CgaSize ;  /* 0x0000000000327805 */ /* 0x000fca0000008a00 */
[----:B------:R-:W-:-:S05]  /*1190*/  IMAD R50, R50, -0xa0, RZ ;  /* 0xffffff6032327824 */ /* 0x000fca00078e02ff */
[----:B------:R-:W-:-:S14]  /*11a0*/  R2UR UR5, R50 ;  /* 0x00000000320572ca */ /* 0x000fdc00000e0000 */
[----:B------:R-:W2:Y:S01]  /*11b0*/  LDCU UR5, c[0x0][UR5+0x2b0] ;  /* 0x00005600050577ac */ /* 0x000ea20008000800 */
[----:B------:R-:W-:-:S05]  /*11c0*/  CS2R.32 R50, SR_CgaSize ;  /* 0x0000000000327805 */ /* 0x000fca0000008a00 */
[----:B------:R-:W-:-:S05]  /*11d0*/  IMAD R50, R50, -0xa0, RZ ;  /* 0xffffff6032327824 */ /* 0x000fca00078e02ff */
[----:B------:R-:W-:-:S14]  /*11e0*/  R2UR UR4, R50 ;  /* 0x00000000320472ca */ /* 0x000fdc00000e0000 */
[----:B------:R-:W3:Y:S01]  /*11f0*/  LDCU UR4, c[0x0][UR4+0x2b4] ;  /* 0x00005680040477ac */ /* 0x000ee20008000800 */
[----:B------:R-:W4:Y:S01]  /*1200*/  S2UR UR20, SR_CTAID.Y ;  /* 0x00000000001479c3 */ /* 0x000f220000002600 */
[----:B------:R-:W-:-:S05]  /*1210*/  CS2R.32 R50, SR_CgaSize ;  /* 0x0000000000327805 */ /* 0x000fca0000008a00 */
[----:B------:R-:W-:-:S05]  /*1220*/  IMAD R50, R50, -0xa0, RZ ;  /* 0xffffff6032327824 */ /* 0x000fca00078e02ff */
[----:B------:R-:W-:-:S14]  /*1230*/  R2UR UR7, R50 ;  /* 0x00000000320772ca */ /* 0x000fdc00000e0000 */
[----:B------:R-:W3:Y:S01]  /*1240*/  LDCU UR7, c[0x0][UR7+0x2a0] ;  /* 0x00005400070777ac */ /* 0x000ee20008000800 */
[----:B------:R-:W-:-:S05]  /*1250*/  CS2R.32 R50, SR_CgaSize ;  /* 0x0000000000327805 */ /* 0x000fca0000008a00 */
[----:B------:R-:W-:-:S05]  /*1260*/  IMAD R50, R50, -0xa0, RZ ;  /* 0xffffff6032327824 */ /* 0x000fca00078e02ff */
[----:B------:R-:W-:-:S14]  /*1270*/  R2UR UR8, R50 ;  /* 0x00000000320872ca */ /* 0x000fdc00000e0000 */
[----:B------:R-:W3:Y:S01]  /*1280*/  LDCU UR8, c[0x0][UR8+0x2a4] ;  /* 0x00005480080877ac */ /* 0x000ee20008000800 */
[----:B------:R-:W3:Y:S01]  /*1290*/  LDCU UR19, c[0x0][0xb24] ;  /* 0x00016480ff1377ac */ /* 0x000ee20008000800 */
[----:B------:R-:W3:Y:S01]  /*12a0*/  LDCU UR39, c[0x0][0xb24] ;  /* 0x00016480ff2777ac */ /* 0x000ee20008000800 */
[----:B-1----:R-:W-:Y:S01]  /*12b0*/  I2FP.F32.U32 R2, UR21 ;  /* 0x0000001500027c45 */ /* 0x002fe20008201000 */
[----:B------:R-:W1:Y:S04]  /*12c0*/  LDCU UR24, c[0x0][0xb30] ;  /* 0x00016600ff1877ac */ /* 0x000e680008000800 */
[----:B--2---:R-:W-:Y:S01]  /*12d0*/  FMUL R2, R2, UR5 ;  /* 0x0000000502027c20 */ /* 0x004fe20008400000 */
[----:B----4-:R-:W-:-:S05]  /*12e0*/  I2FP.F32.U32 R0, UR20 ;  /* 0x0000001400007c45 */ /* 0x010fca0008201000 */
[----:B------:R-:W2:Y:S01]  /*12f0*/  F2I.U32.TRUNC.NTZ R2, R2 ;  /* 0x0000000200027305 */ /* 0x000ea2000020f000 */
[----:B---3--:R-:W-:-:S07]  /*1300*/  FMUL R0, R0, UR4 ;  /* 0x0000000400007c20 */ /* 0x008fce0008400000 */
[----:B------:R-:W3:Y:S01]  /*1310*/  F2I.U32.TRUNC.NTZ R0, R0 ;  /* 0x0000000000007305 */ /* 0x000ee2000020f000 */
[----:B--2---:R-:W-:Y:S02]  /*1320*/  R2UR UR4, R2 ;  /* 0x00000000020472ca */ /* 0x004fe400000e0000 */
[----:B------:R-:W-:Y:S02]  /*1330*/  PRMT R2, RZ, 0x7610, R2 ;  /* 0x00007610ff027816 */ /* 0x000fe40000000002 */
[----:B---3--:R-:W-:Y:S02]  /*1340*/  R2UR UR6, R0 ;  /* 0x00000000000672ca */ /* 0x008fe400000e0000 */
[----:B------:R-:W-:-:S07]  /*1350*/  PRMT R0, RZ, 0x7610, R0 ;  /* 0x00007610ff007816 */ /* 0x000fce0000000000 */
[----:B------:R-:W-:-:S04]  /*1360*/  UIADD3 UR5, UPT, UPT, -UR4, URZ, URZ ;  /* 0x000000ff04057290 */ /* 0x000fc8000fffe1ff */
[----:B------:R-:W-:Y:S02]  /*1370*/  UIMAD UR5, UR7, UR5, UR21 ;  /* 0x00000005070572a4 */ /* 0x000fe4000f8e0215 */
[----:B------:R-:W-:-:S04]  /*1380*/  UIADD3 UR4, UPT, UPT, -UR6, URZ, URZ ;  /* 0x000000ff06047290 */ /* 0x000fc8000fffe1ff */
[----:B------:R-:W-:Y:S01]  /*1390*/  IMAD.U32 R50, RZ, RZ, UR5 ;  /* 0x00000005ff327e24 */ /* 0x000fe2000f8e00ff */
[----:B------:R-:W-:-:S06]  /*13a0*/  UIMAD UR4, UR8, UR4, UR20 ;  /* 0x00000004080472a4 */ /* 0x000fcc000f8e0214 */
[----:B------:R-:W-:Y:S01]  /*13b0*/  IMAD.U32 R49, RZ, RZ, UR4 ;  /* 0x00000004ff317e24 */ /* 0x000fe2000f8e00ff */
[----:B-1----:R-:W-:Y:S06]  /*13c0*/  BRA.U UP4, `(.L_x_17) ;  /* 0x0000000104307547 */ /* 0x002fec000b800000 */
[----:B------:R-:W-:Y:S01]  /*13d0*/  R2UR UR5, R49 ;  /* 0x00000000310572ca */ /* 0x000fe200000e0000 */
[----:B------:R-:W-:Y:S01]  /*13e0*/  UMOV UR7, 0x3 ;  /* 0x0000000300077882 */ /* 0x000fe20000000000 */
[----:B------:R-:W-:-:S11]  /*13f0*/  R2UR UR4, R50 ;  /* 0x00000000320472ca */ /* 0x000fd600000e0000 */
[----:B------:R-:W-:-:S04]  /*1400*/  UISETP.NE.AND UP0, UPT, UR5, URZ, UPT ;  /* 0x000000ff0500728c */ /* 0x000fc8000bf05270 */
[----:B------:R-:W-:Y:S02]  /*1410*/  UISETP.LT.U32.OR UP0, UPT, UR4, 0x2, !UP0 ;  /* 0x000000020400788c */ /* 0x000fe4000c701470 */
[----:B------:R-:W-:Y:S02]  /*1420*/  ULOP3.LUT UR4, UR4, 0xfffffffe, URZ, 0xc0, !UPT ;  /* 0xfffffffe04047892 */ /* 0x000fe4000f8ec0ff */
[----:B------:R-:W-:Y:S02]  /*1430*/  USEL UR6, URZ, 0x1, !UP0 ;  /* 0x00000001ff067887 */ /* 0x000fe4000c000000 */
[----:B------:R-:W-:Y:S02]  /*1440*/  USEL UR5, URZ, 0x2, !UP0 ;  /* 0x00000002ff057887 */ /* 0x000fe4000c000000 */
[----:B------:R-:W-:Y:S02]  /*1450*/  USHF.L.U32 UR4, UR7, UR4, URZ ;  /* 0x0000000407047299 */ /* 0x000fe400080006ff */
[----:B------:R-:W-:-:S04]  /*1460*/  UIADD3 UR5, UPT, UPT, UR6, UR5, URZ ;  /* 0x0000000506057290 */ /* 0x000fc8000fffe0ff */
[----:B------:R-:W-:Y:S02]  /*1470*/  IMAD.U32 R0, RZ, RZ, UR4 ;  /* 0x00000004ff007e24 */ /* 0x000fe4000f8e00ff */
[----:B------:R-:W-:-:S07]  /*1480*/  IMAD.U32 R2, RZ, RZ, UR5 ;  /* 0x00000005ff027e24 */ /* 0x000fce000f8e00ff */
.L_x_17:
[----:B------:R-:W1:Y:S01]  /*1490*/  S2UR UR46, SR_CTAID.Z ;  /* 0x00000000002e79c3 */ /* 0x000e620000002700 */
[----:B------:R-:W-:Y:S01]  /*14a0*/  UISETP.GE.AND UP0, UPT, UR19, 0x1, UPT ;  /* 0x000000011300788c */ /* 0x000fe2000bf06270 */
[----:B------:R-:W-:-:S08]  /*14b0*/  UMOV UR44, UR21 ;  /* 0x00000015002c7c82 */ /* 0x000fd00008000000 */
[----:B------:R-:W-:Y:S05]  /*14c0*/  BRA.U !UP0, `(.L_x_18) ;  /* 0x0000000108d47547 */ /* 0x000fea000b800000 */
[----:B------:R-:W2:Y:S01]  /*14d0*/  LDCU.128 UR12, c[0x0][0xb10] ;  /* 0x00016200ff0c77ac */ /* 0x000ea20008000c00 */
[----:B------:R-:W3:Y:S01]  /*14e0*/  LDCU UR22, c[0x0][0xb0c] ;  /* 0x00016180ff1677ac */ /* 0x000ee20008000800 */
[----:B------:R-:W4:Y:S01]  /*14f0*/  LDCU UR6, c[0x0][0x370] ;  /* 0x00006e00ff0677ac */ /* 0x000f220008000800 */
[----:B------:R-:W1:Y:S01]  /*1500*/  LDCU UR7, c[0x0][0x374] ;  /* 0x00006e80ff0777ac */ /* 0x000e620008000800 */
[----:B------:R-:W1:Y:S01]  /*1510*/  LDCU UR23, c[0x0][0xb20] ;  /* 0x00016400ff1777ac */ /* 0x000e620008000800 */
[----:B--2---:R-:W-:Y:S02]  /*1520*/  UIMAD.WIDE.U32 UR4, UR21, UR12, URZ ;  /* 0x0000000c150472a5 */ /* 0x004fe4000f8e00ff */
[----:B---3--:R-:W-:Y:S01]  /*1530*/  UISETP.NE.AND UP0, UPT, UR22, 0x1, UPT ;  /* 0x000000011600788c */ /* 0x008fe2000bf05270 */
[----:B------:R-:W2:Y:S01]  /*1540*/  LDCU.64 UR8, c[0x0][0xb28] ;  /* 0x00016500ff0877ac */ /* 0x000ea20008000a00 */
[----:B----4-:R-:W-:-:S03]  /*1550*/  UIMAD.WIDE.U32 UR10, UR6, UR12, URZ ;  /* 0x0000000c060a72a5 */ /* 0x010fc6000f8e00ff */
[----:B------:R-:W-:Y:S01]  /*1560*/  UMOV UR4, UR5 ;  /* 0x0000000500047c82 */ /* 0x000fe20008000000 */
[----:B------:R-:W-:Y:S02]  /*1570*/  UISETP.NE.AND UP2, UPT, UR19, 0x1, UPT ;  /* 0x000000011300788c */ /* 0x000fe4000bf45270 */
[----:B------:R-:W-:Y:S01]  /*1580*/  USHF.R.U32.HI UR4, URZ, UR13, UR4 ;  /* 0x0000000dff047299 */ /* 0x000fe20008011604 */
[----:B------:R-:W-:Y:S01]  /*1590*/  UMOV UR10, UR11 ;  /* 0x0000000b000a7c82 */ /* 0x000fe20008000000 */
[----:B------:R-:W-:Y:S02]  /*15a0*/  UIMAD.WIDE.U32 UR16, UR20, UR15, URZ ;  /* 0x0000000f141072a5 */ /* 0x000fe4000f8e00ff */
[----:B------:R-:W-:Y:S02]  /*15b0*/  USEL UR5, UR21, UR4, !UP0 ;  /* 0x0000000415057287 */ /* 0x000fe4000c000000 */
[----:B------:R-:W-:Y:S02]  /*15c0*/  @UP0 USHF.R.U32.HI UR6, URZ, UR13, UR10 ;  /* 0x0000000dff060299 */ /* 0x000fe4000801160a */
[----:B------:R-:W-:-:S02]  /*15d0*/  UISETP.NE.AND UP0, UPT, UR14, 0x1, UPT ;  /* 0x000000010e00788c */ /* 0x000fc4000bf05270 */
[----:B-1----:R-:W-:Y:S02]  /*15e0*/  UIMAD.WIDE.U32 UR10, UR7, UR15, URZ ;  /* 0x0000000f070a72a5 */ /* 0x002fe4000f8e00ff */
[----:B--2---:R-:W-:Y:S01]  /*15f0*/  UIMAD.WIDE.U32 UR12, UR6, UR8, URZ ;  /* 0x00000008060c72a5 */ /* 0x004fe2000f8e00ff */
[----:B------:R-:W-:Y:S01]  /*1600*/  UMOV UR4, UR17 ;  /* 0x0000001100047c82 */ /* 0x000fe20008000000 */
[----:B------:R-:W-:-:S03]  /*1610*/  UIADD3 UR44, UPT, UPT, -UR5, URZ, URZ ;  /* 0x000000ff052c7290 */ /* 0x000fc6000fffe1ff */
[----:B------:R-:W-:Y:S01]  /*1620*/  UMOV UR10, UR11 ;  /* 0x0000000b000a7c82 */ /* 0x000fe20008000000 */
[----:B------:R-:W-:Y:S02]  /*1630*/  USHF.R.U32.HI UR4, URZ, UR23, UR4 ;  /* 0x00000017ff047299 */ /* 0x000fe40008011604 */
[----:B------:R-:W-:Y:S01]  /*1640*/  @UP0 USHF.R.U32.HI UR7, URZ, UR23, UR10 ;  /* 0x00000017ff070299 */ /* 0x000fe2000801160a */
[----:B------:R-:W-:Y:S01]  /*1650*/  UMOV UR12, UR13 ;  /* 0x0000000d000c7c82 */ /* 0x000fe20008000000 */
[----:B------:R-:W-:Y:S02]  /*1660*/  USEL UR4, UR20, UR4, !UP0 ;  /* 0x0000000414047287 */ /* 0x000fe4000c000000 */
[----:B------:R-:W-:Y:S02]  /*1670*/  UIMAD.WIDE.U32 UR10, UR7, UR8, URZ ;  /* 0x00000008070a72a5 */ /* 0x000fe4000f8e00ff */
[----:B------:R-:W-:Y:S02]  /*1680*/  @UP2 USHF.R.U32.HI UR6, URZ, UR9, UR12 ;  /* 0x00000009ff062299 */ /* 0x000fe4000801160c */
[----:B------:R-:W-:-:S02]  /*1690*/  UIMAD.WIDE.U32 UR12, UR4, UR8, URZ ;  /* 0x00000008040c72a5 */ /* 0x000fc4000f8e00ff */
[----:B------:R-:W-:Y:S01]  /*16a0*/  UIMAD UR44, UR22, UR44, UR21 ;  /* 0x0000002c162c72a4 */ /* 0x000fe2000f8e0215 */
[----:B------:R-:W-:Y:S02]  /*16b0*/  UMOV UR10, UR11 ;  /* 0x0000000b000a7c82 */ /* 0x000fe40008000000 */
[----:B------:R-:W-:Y:S02]  /*16c0*/  @UP2 USHF.R.U32.HI UR7, URZ, UR9, UR10 ;  /* 0x00000009ff072299 */ /* 0x000fe4000801160a */
[----:B------:R-:W-:Y:S02]  /*16d0*/  UIMAD UR10, UR6, UR19, URZ ;  /* 0x00000013060a72a4 */ /* 0x000fe4000f8e02ff */
[----:B------:R-:W-:-:S04]  /*16e0*/  UIMAD UR7, UR7, UR19, URZ ;  /* 0x00000013070772a4 */ /* 0x000fc8000f8e02ff */
[----:B------:R-:W-:-:S03]  /*16f0*/  UISETP.GE.AND UP0, UPT, UR4, UR7, UPT ;  /* 0x000000070400728c */ /* 0x000fc6000bf06270 */
[----:B------:R-:W-:Y:S01]  /*1700*/  UMOV UR7, UR13 ;  /* 0x0000000d00077c82 */ /* 0x000fe20008000000 */
[----:B------:R-:W-:Y:S02]  /*1710*/  UISETP.GE.OR UP0, UPT, UR5, UR10, UP0 ;  /* 0x0000000a0500728c */ /* 0x000fe40008706670 */
[----:B------:R-:W-:Y:S02]  /*1720*/  UIMAD.WIDE.U32 UR10, UR5, UR8, URZ ;  /* 0x00000008050a72a5 */ /* 0x000fe4000f8e00ff */
[----:B------:R-:W-:Y:S02]  /*1730*/  USHF.R.U32.HI UR7, URZ, UR9, UR7 ;  /* 0x00000009ff077299 */ /* 0x000fe40008011607 */
[----:B------:R-:W-:Y:S02]  /*1740*/  UIADD3 UR10, UPT, UPT, -UR4, URZ, URZ ;  /* 0x000000ff040a7290 */ /* 0x000fe4000fffe1ff */
[----:B------:R-:W-:Y:S02]  /*1750*/  USEL UR7, UR4, UR7, !UP2 ;  /* 0x0000000704077287 */ /* 0x000fe4000d000000 */
[----:B------:R-:W-:Y:S01]  /*1760*/  UIMAD UR10, UR14, UR10, UR20 ;  /* 0x0000000a0e0a72a4 */ /* 0x000fe2000f8e0214 */
[----:B------:R-:W-:-:S02]  /*1770*/  @!UP0 UMOV UR8, UR11 ;  /* 0x0000000b00088c82 */ /* 0x000fc40008000000 */
[----:B------:R-:W-:Y:S02]  /*1780*/  @!UP0 USHF.R.U32.HI UR8, URZ, UR9, UR8 ;  /* 0x00000009ff088299 */ /* 0x000fe40008011608 */
[----:B------:R-:W-:Y:S02]  /*1790*/  UIADD3 UR9, UPT, UPT, -UR7, URZ, URZ ;  /* 0x000000ff07097290 */ /* 0x000fe4000fffe1ff */
[----:B------:R-:W-:Y:S02]  /*17a0*/  @!UP0 USEL UR8, UR5, UR8, !UP2 ;  /* 0x0000000805088287 */ /* 0x000fe4000d000000 */
[----:B------:R-:W-:Y:S02]  /*17b0*/  UIMAD UR9, UR19, UR9, UR4 ;  /* 0x00000009130972a4 */ /* 0x000fe4000f8e0204 */
[----:B------:R-:W-:Y:S02]  /*17c0*/  @!UP0 UIADD3 UR7, UPT, UPT, UR7, -UR8, URZ ;  /* 0x8000000807078290 */ /* 0x000fe4000fffe0ff */
[----:B------:R-:W-:-:S02]  /*17d0*/  @!UP0 UIMAD UR6, UR9, UR6, UR8 ;  /* 0x00000006090682a4 */ /* 0x000fc4000f8e0208 */
[----:B------:R-:W-:-:S04]  /*17e0*/  @!UP0 UIMAD UR4, UR7, UR19, UR5 ;  /* 0x00000013070482a4 */ /* 0x000fc8000f8e0205 */
[----:B------:R-:W-:Y:S01]  /*17f0*/  UIMAD UR20, UR4, UR14, UR10 ;  /* 0x0000000e041472a4 */ /* 0x000fe2000f8e020a */
[----:B------:R-:W-:Y:S02]  /*1800*/  @!UP0 UMOV UR5, UR6 ;  /* 0x0000000600058c82 */ /* 0x000fe40008000000 */
[----:B------:R-:W-:-:S12]  /*1810*/  UIMAD UR44, UR5, UR22, UR44 ;  /* 0x00000016052c72a4 */ /* 0x000fd8000f8e022c */
.L_x_18:
[----:B------:R-:W-:-:S09]  /*1820*/  UISETP.NE.AND UP0, UPT, UR24, 0x1, UPT ;  /* 0x000000011800788c */ /* 0x000fd2000bf05270 */
[----:B------:R-:W-:Y:S05]  /*1830*/  BRA.U UP0, `(.L_x_19) ;  /* 0x0000000100407547 */ /* 0x000fea000b800000 */
[----:B------:R-:W2:Y:S01]  /*1840*/  LDCU.128 UR8, c[0x0][0xb10] ;  /* 0x00016200ff0877ac */ /* 0x000ea20008000c00 */
[----:B------:R-:W3:Y:S01]  /*1850*/  LDCU UR12, c[0x0][0xb0c] ;  /* 0x00016180ff0c77ac */ /* 0x000ee20008000800 */
[----:B------:R-:W4:Y:S01]  /*1860*/  LDCU UR13, c[0x0][0xb20] ;  /* 0x00016400ff0d77ac */ /* 0x000f220008000800 */
[----:B--2---:R-:W-:Y:S02]  /*1870*/  UIMAD.WIDE.U32 UR4, UR44, UR8, URZ ;  /* 0x000000082c0472a5 */ /* 0x004fe4000f8e00ff */
[----:B------:R-:W-:Y:S02]  /*1880*/  UIMAD.WIDE.U32 UR6, UR20, UR11, URZ ;  /* 0x0000000b140672a5 */ /* 0x000fe4000f8e00ff */
[----:B---3--:R-:W-:Y:S02]  /*1890*/  UISETP.NE.AND UP0, UPT, UR12, 0x1, UPT ;  /* 0x000000010c00788c */ /* 0x008fe4000bf05270 */
[----:B------:R-:W-:-:S03]  /*18a0*/  USHF.R.U32.HI UR5, URZ, UR9, UR5 ;  /* 0x00000009ff057299 */ /* 0x000fc60008011605 */
[----:B------:R-:W-:Y:S01]  /*18b0*/  UMOV UR4, UR7 ;  /* 0x0000000700047c82 */ /* 0x000fe20008000000 */
[----:B------:R-:W-:Y:S02]  /*18c0*/  USEL UR5, UR44, UR5, !UP0 ;  /* 0x000000052c057287 */ /* 0x000fe4000c000000 */
[----:B------:R-:W-:Y:S02]  /*18d0*/  UISETP.NE.AND UP0, UPT, UR10, 0x1, UPT ;  /* 0x000000010a00788c */ /* 0x000fe4000bf05270 */
[----:B----4-:R-:W-:-:S04]  /*18e0*/  USHF.R.U32.HI UR4, URZ, UR13, UR4 ;  /* 0x0000000dff047299 */ /* 0x010fc80008011604 */
[----:B------:R-:W-:-:S04]  /*18f0*/  USEL UR4, UR20, UR4, !UP0 ;  /* 0x0000000414047287 */ /* 0x000fc8000c000000 */
[----:B------:R-:W-:Y:S02]  /*1900*/  UIADD3 UR6, UPT, UPT, -UR4, UR5, URZ ;  /* 0x0000000504067290 */ /* 0x000fe4000fffe1ff */
[----:B------:R-:W-:Y:S02]  /*1910*/  UIADD3 UR4, UPT, UPT, UR4, -UR5, URZ ;  /* 0x8000000504047290 */ /* 0x000fe4000fffe0ff */
[----:B------:R-:W-:Y:S02]  /*1920*/  UIMAD UR20, UR6, UR10, UR20 ;  /* 0x0000000a061472a4 */ /* 0x000fe4000f8e0214 */
[----:B------:R-:W-:-:S12]  /*1930*/  UIMAD UR44, UR4, UR12, UR44 ;  /* 0x0000000c042c72a4 */ /* 0x000fd8000f8e022c */
.L_x_19:
[----:B------:R-:W-:Y:S05]  /*1940*/  BRA.U !UP6, `(.L_x_20) ;  /* 0x000000010e0c7547 */ /* 0x000fea000b800000 */
[----:B------:R-:W-:Y:S01]  /*1950*/  UCGABAR_WAIT ;  /* 0x0000000000007dc7 */ /* 0x000fe20008000000 */
[----:B------:R-:W-:Y:S01]  /*1960*/  CCTL.IVALL ;  /* 0x00000000ff00798f */ /* 0x000fe20002000000 */
[----:B------:R-:W-:Y:S05]  /*1970*/  BRA `(.L_x_21) ;  /* 0x0000000000047947 */ /* 0x000fea0003800000 */
.L_x_20:
[----:B------:R-:W-:Y:S06]  /*1980*/  BAR.SYNC.DEFER_BLOCKING 0x0 ;  /* 0x0000000000007b1d */ /* 0x000fec0000010000 */
.L_x_21:
[----:B------:R-:W-:Y:S05]  /*1990*/  BRA.U UP5, `(.L_x_22) ;  /* 0x0000002905bc7547 */ /* 0x000fea000b800000 */
[----:B------:R-:W2:Y:S01]  /*19a0*/  LDCU UR5, c[0x0][0x388] ;  /* 0x00007100ff0577ac */ /* 0x000ea20008000800 */
[----:B------:R-:W-:Y:S01]  /*19b0*/  PLOP3.LUT P1, PT, PT, PT, UP3, 0x80, 0x8 ;  /* 0x000000000008781c */ /* 0x000fe20003f2f038 */
[----:B------:R-:W-:Y:S01]  /*19c0*/  IMAD.MOV.U32 R2, RZ, RZ, RZ ;  /* 0x000000ffff027224 */ /* 0x000fe200078e00ff */
[----:B------:R-:W-:Y:S01]  /*19d0*/  ISETP.EQ.OR P2, PT, R3, RZ, P3 ;  /* 0x000000ff0300720c */ /* 0x000fe20001f42670 */
[----:B------:R-:W3:Y:S01]  /*19e0*/  LDCU UR6, c[0x0][0x38c] ;  /* 0x00007180ff0677ac */ /* 0x000ee20008000800 */
[----:B------:R-:W-:Y:S01]  /*19f0*/  PLOP3.LUT P1, PT, P1, PT, PT, 0x8, 0x80 ;  /* 0x000000000080781c */ /* 0x000fe20000f2e170 */
[----:B------:R-:W4:Y:S01]  /*1a00*/  LDCU UR48, c[0x0][0x390] ;  /* 0x00007200ff3077ac */ /* 0x000f220008000800 */
[----:B------:R-:W-:Y:S01]  /*1a10*/  UISETP.NE.AND UP1, UPT, UR18, URZ, UPT ;  /* 0x000000ff1200728c */ /* 0x000fe2000bf25270 */
[----:B------:R-:W1:Y:S01]  /*1a20*/  LDCU UR47, c[0x0][0x370] ;  /* 0x00006e00ff2f77ac */ /* 0x000e620008000800 */
[----:B--2---:R-:W-:Y:S01]  /*1a30*/  UIADD3 UR5, UPT, UPT, UR5, 0x1f, URZ ;  /* 0x0000001f05057890 */ /* 0x004fe2000fffe0ff */
[----:B------:R-:W2:Y:S03]  /*1a40*/  LDCU.64 UR36, c[0x0][0x348] ;  /* 0x00006900ff2477ac */ /* 0x000ea60008000a00 */
[----:B------:R-:W-:-:S02]  /*1a50*/  USHF.R.S32.HI UR4, URZ, 0x1f, UR5 ;  /* 0x0000001fff047899 */ /* 0x000fc40008011405 */
[----:B------:R-:W-:Y:S02]  /*1a60*/  USHF.L.U32 UR51, UR21, 0x6, URZ ;  /* 0x0000000615337899 */ /* 0x000fe400080006ff */
[----:B------:R-:W-:Y:S02]  /*1a70*/  ULEA.HI UR4, UR4, UR5, URZ, 0x5 ;  /* 0x0000000504047291 */ /* 0x000fe4000f8f28ff */
[----:B------:R-:W-:Y:S02]  /*1a80*/  USHF.L.U32 UR5, UR21, 0x5, URZ ;  /* 0x0000000515057899 */ /* 0x000fe400080006ff */
[----:B------:R-:W-:Y:S02]  /*1a90*/  USHF.R.S32.HI UR4, URZ, 0x5, UR4 ;  /* 0x00000005ff047899 */ /* 0x000fe40008011404 */
[----:B------:R-:W-:Y:S02]  /*1aa0*/  ULOP3.LUT UR50, UR5, 0x20, URZ, 0xc0, !UPT ;  /* 0x0000002005327892 */ /* 0x000fe4000f8ec0ff */
[----:B---3--:R-:W-:Y:S01]  /*1ab0*/  UIMAD UR4, UR4, UR6, URZ ;  /* 0x00000006040472a4 */ /* 0x008fe2000f8e02ff */
[----:B-1----:R-:W1:Y:S03]  /*1ac0*/  LDCU UR46, c[0x0][0x374] ;  /* 0x00006e80ff2e77ac */ /* 0x002e660008000800 */
[----:B----4-:R-:W-:-:S02]  /*1ad0*/  UIMAD UR48, UR4, UR48, URZ ;  /* 0x00000030043072a4 */ /* 0x010fc4000f8e02ff */
[----:B------:R-:W-:Y:S02]  /*1ae0*/  USEL UR33, UR53, 0x2, UP1 ;  /* 0x0000000235217887 */ /* 0x000fe40008800000 */
[----:B------:R-:W-:Y:S02]  /*1af0*/  UISETP.NE.AND UP2, UPT, UR48, URZ, UPT ;  /* 0x000000ff3000728c */ /* 0x000fe4000bf45270 */
[----:B------:R-:W-:Y:S01]  /*1b00*/  UISETP.LT.U32.AND UP0, UPT, UR48, 0x23, UPT ;  /* 0x000000233000788c */ /* 0x000fe2000bf01070 */
[----:B------:R-:W-:Y:S01]  /*1b10*/  UMOV UR23, 0x1 ;  /* 0x0000000100177882 */ /* 0x000fe20000000000 */
[----:B------:R-:W-:Y:S02]  /*1b20*/  UMOV UR26, URZ ;  /* 0x000000ff001a7c82 */ /* 0x000fe40008000000 */
[----:B------:R-:W-:Y:S01]  /*1b30*/  USEL UR4, UR48, 0x23, UP0 ;  /* 0x0000002330047887 */ /* 0x000fe20008000000 */
[----:B------:R-:W-:Y:S01]  /*1b40*/  UMOV UR27, URZ ;  /* 0x000000ff001b7c82 */ /* 0x000fe20008000000 */
[----:B------:R-:W-:-:S02]  /*1b50*/  UMOV UR34, URZ ;  /* 0x000000ff00227c82 */ /* 0x000fc40008000000 */
[----:B------:R-:W-:Y:S02]  /*1b60*/  UIADD3 UR5, UPT, UPT, UR4, -0x1, URZ ;  /* 0xffffffff04057890 */ /* 0x000fe4000fffe0ff */
[----:B------:R-:W-:Y:S02]  /*1b70*/  @!UP2 UIADD3 UR5, UPT, UPT, UR4, URZ, URZ ;  /* 0x000000ff0405a290 */ /* 0x000fe4000fffe0ff */
[----:B------:R-:W-:Y:S02]  /*1b80*/  UIADD3 UR45, UPT, UPT, UR48, -UR4, URZ ;  /* 0x80000004302d7290 */ /* 0x000fe4000fffe0ff */
[----:B-12---:R-:W-:-:S12]  /*1b90*/  UIADD3 UR49, UPT, UPT, UR5, 0x1, URZ ;  /* 0x0000000105317890 */ /* 0x006fd8000fffe0ff */
.L_x_40:
[----:B------:R-:W1:Y:S01]  /*1ba0*/  S2UR UR25, SR_CgaCtaId ;  /* 0x00000000001979c3 */ /* 0x000e620000008800 */
[----:B------:R-:W-:Y:S01]  /*1bb0*/  UMOV UR4, 0x400 ;  /* 0x0000040000047882 */ /* 0x000fe20000000000 */
[----:B------:R-:W-:Y:S01]  /*1bc0*/  MOV R0, UR23 ;  /* 0x0000001700007c02 */ /* 0x000fe20008000f00 */
[----:B------:R-:W-:Y:S02]  /*1bd0*/  UISETP.NE.AND UP0, UPT, UR48, URZ, UPT ;  /* 0x000000ff3000728c */ /* 0x000fe4000bf05270 */
[----:B------:R-:W-:Y:S01]  /*1be0*/  ULEA UR19, UR20, UR50, 0x6 ;  /* 0x0000003214137291 */ /* 0x000fe2000f8e30ff */
[----:B------:R-:W-:Y:S01]  /*1bf0*/  SHF.L.U32 R0, R0, 0x1f, RZ ;  /* 0x0000001f00007819 */ /* 0x000fe200000006ff */
[----:B------:R-:W-:Y:S01]  /*1c00*/  UMOV UR24, URZ ;  /* 0x000000ff00187c82 */ /* 0x000fe20008000000 */
[----:B------:R-:W-:Y:S01]  /*1c10*/  UMOV UR21, URZ ;  /* 0x000000ff00157c82 */ /* 0x000fe20008000000 */
[----:B------:R-:W-:Y:S01]  /*1c20*/  UMOV UR20, URZ ;  /* 0x000000ff00147c82 */ /* 0x000fe20008000000 */
[----:B-1----:R-:W-:-:S04]  /*1c30*/  ULEA UR25, UR25, UR4, 0x18 ;  /* 0x0000000419197291 */ /* 0x002fc8000f8ec0ff */
[----:B------:R-:W-:-:S09]  /*1c40*/  ULEA UR4, UR26, UR25, 0x3 ;  /* 0x000000191a047291 */ /* 0x000fd2000f8e18ff */
[----:B------:R1:W2:Y:S01]  /*1c50*/  SYNCS.PHASECHK.TRANS64.TRYWAIT P0, [UR4+0x118], R0 ;  /* 0x00011800ff0075a7 */ /* 0x0002a20008001104 */
[----:B------:R-:W-:-:S04]  /*1c60*/  ULEA.HI UR4, UR44, UR44, URZ, 0x1 ;  /* 0x0000002c2c047291 */ /* 0x000fc8000f8f08ff */
[----:B------:R-:W-:-:S04]  /*1c70*/  USHF.L.U32 UR4, UR4, 0x6, URZ ;  /* 0x0000000604047899 */ /* 0x000fc800080006ff */
[----:B------:R-:W-:-:S04]  /*1c80*/  ULOP3.LUT UR4, UR4, 0xffffff80, URZ, 0xc0, !UPT ;  /* 0xffffff8004047892 */ /* 0x000fc8000f8ec0ff */
[----:B------:R-:W-:Y:S01]  /*1c90*/  ULOP3.LUT UR35, UR4, 0x40, UR51, 0xf8, !UPT ;  /* 0x0000004004237892 */ /* 0x000fe2000f8ef833 */
[----:B------:R-:W-:Y:S11]  /*1ca0*/  BRA.U !UP0, `(.L_x_23) ;  /* 0x0000000508607547 */ /* 0x000ff6000b800000 */
[----:B------:R-:W3:Y:S01]  /*1cb0*/  LDCU.128 UR8, c[0x0][0x480] ;  /* 0x00009000ff0877ac */ /* 0x000ee20008000c00 */
[----:B------:R-:W4:Y:S01]  /*1cc0*/  LDCU.64 UR12, c[0x0][0x490] ;  /* 0x00009200ff0c77ac */ /* 0x000f220008000a00 */
[----:B------:R-:W1:Y:S01]  /*1cd0*/  LDCU.64 UR20, c[0x0][0x4b0] ;  /* 0x00009600ff1477ac */ /* 0x000e620008000a00 */
[----:B------:R-:W1:Y:S01]  /*1ce0*/  LDCU.64 UR16, c[0x0][0x4d0] ;  /* 0x00009a00ff1077ac */ /* 0x000e620008000a00 */
[----:B------:R-:W1:Y:S01]  /*1cf0*/  LDCU UR43, c[0x0][0x390] ;  /* 0x00007200ff2b77ac */ /* 0x000e620008000800 */
[----:B---3--:R-:W-:Y:S02]  /*1d00*/  UIMAD.WIDE.U32 UR4, UR35, UR9, URZ ;  /* 0x00000009230472a5 */ /* 0x008fe4000f8e00ff */
[----:B------:R-:W-:Y:S01]  /*1d10*/  UISETP.NE.AND UP0, UPT, UR8, 0x1, UPT ;  /* 0x000000010800788c */ /* 0x000fe2000bf05270 */
[----:B------:R-:W3:Y:S04]  /*1d20*/  LDCU UR44, c[0x0][0x38c] ;  /* 0x00007180ff2c77ac */ /* 0x000ee80008000800 */
[----:B------:R-:W-:Y:S01]  /*1d30*/  UMOV UR4, UR5 ;  /* 0x0000000500047c82 */ /* 0x000fe20008000000 */
[----:B------:R-:W1:Y:S01]  /*1d40*/  LDCU.64 UR14, c[0x0][0x4b8] ;  /* 0x00009700ff0e77ac */ /* 0x000e620008000a00 */
[----:B------:R-:W-:-:S02]  /*1d50*/  USHF.R.U32.HI UR6, URZ, UR10, UR4 ;  /* 0x0000000aff067299 */ /* 0x000fc40008011604 */
[----:B------:R-:W-:Y:S02]  /*1d60*/  UIADD3 UR34, UPT, UPT, UR49, UR27, URZ ;  /* 0x0000001b31227290 */ /* 0x000fe4000fffe0ff */
[----:B------:R-:W-:Y:S02]  /*1d70*/  USEL UR6, UR35, UR6, !UP0 ;  /* 0x0000000623067287 */ /* 0x000fe4000c000000 */
[----:B------:R-:W-:Y:S02]  /*1d80*/  UISETP.NE.AND UP0, UPT, UR11, 0x1, UPT ;  /* 0x000000010b00788c */ /* 0x000fe4000bf05270 */
[----:B----4-:R-:W-:Y:S02]  /*1d90*/  UIMAD.WIDE.U32 UR4, UR6, UR12, URZ ;  /* 0x0000000c060472a5 */ /* 0x010fe4000f8e00ff */
[----:B------:R-:W-:Y:S01]  /*1da0*/  UIADD3 UR7, UPT, UPT, -UR6, URZ, URZ ;  /* 0x000000ff06077290 */ /* 0x000fe2000fffe1ff */
[----:B------:R-:W-:-:S03]  /*1db0*/  UMOV UR24, URZ ;  /* 0x000000ff00187c82 */ /* 0x000fc60008000000 */
[----:B------:R-:W-:Y:S01]  /*1dc0*/  UIMAD UR7, UR8, UR7, UR35 ;  /* 0x00000007080772a4 */ /* 0x000fe2000f8e0223 */
[----:B------:R-:W-:Y:S02]  /*1dd0*/  UMOV UR4, UR5 ;  /* 0x0000000500047c82 */ /* 0x000fe40008000000 */
[----:B------:R-:W-:Y:S02]  /*1de0*/  USHF.R.U32.HI UR13, URZ, UR13, UR4 ;  /* 0x0000000dff0d7299 */ /* 0x000fe40008011604 */
[----:B------:R-:W4:Y:S02]  /*1df0*/  LDCU.64 UR4, c[0x0][0x4d8] ;  /* 0x00009b00ff0477ac */ /* 0x000f240008000a00 */
[----:B------:R-:W-:-:S04]  /*1e00*/  USEL UR13, UR6, UR13, !UP0 ;  /* 0x0000000d060d7287 */ /* 0x000fc8000c000000 */
[----:B------:R-:W-:-:S04]  /*1e10*/  UIADD3 UR12, UPT, UPT, -UR13, URZ, URZ ;  /* 0x000000ff0d0c7290 */ /* 0x000fc8000fffe1ff */
[----:B------:R-:W-:Y:S02]  /*1e20*/  UIMAD UR12, UR11, UR12, UR6 ;  /* 0x0000000c0b0c72a4 */ /* 0x000fe4000f8e0206 */
[----:B-1----:R-:W-:Y:S02]  /*1e30*/  UIMAD UR11, UR7, UR20, UR16 ;  /* 0x00000014070b72a4 */ /* 0x002fe4000f8e0210 */
[----:B------:R-:W-:Y:S01]  /*1e40*/  UIMAD UR12, UR12, UR21, UR17 ;  /* 0x000000150c0c72a4 */ /* 0x000fe2000f8e0211 */
[----:B------:R-:W-:Y:S01]  /*1e50*/  UMOV UR6, UR26 ;  /* 0x0000001a00067c82 */ /* 0x000fe20008000000 */
[----:B------:R-:W-:Y:S01]  /*1e60*/  UMOV UR20, URZ ;  /* 0x000000ff00147c82 */ /* 0x000fe20008000000 */
[----:B---3--:R-:W-:-:S09]  /*1e70*/  UMOV UR21, URZ ;  /* 0x000000ff00157c82 */ /* 0x008fd20008000000 */
.L_x_29:
[----:B------:R-:W-:Y:S01]  /*1e80*/  @!P3 MOV R3, 0x3000 ;  /* 0x000030000003b802 */ /* 0x000fe20000000f00 */
[----:B------:R-:W-:Y:S01]  /*1e90*/  ULEA UR9, UR6, UR25, 0x3 ;  /* 0x0000001906097291 */ /* 0x000fe2000f8e18ff */
[----:B-12---:R-:W-:Y:S11]  /*1ea0*/  @P0 BRA `(.L_x_24) ;  /* 0x0000000000100947 */ /* 0x006ff60003800000 */
[----:B------:R-:W-:Y:S04]  /*1eb0*/  MOV R4, UR23 ;  /* 0x0000001700047c02 */ /* 0x000fe80008000f00 */
[----:B------:R-:W-:Y:S04]  /*1ec0*/  SHF.L.U32 R4, R4, 0x1f, RZ ;  /* 0x0000001f04047819 */ /* 0x000fe800000006ff */
[----:B------:R-:W1:Y:S02]  /*1ed0*/  SYNCS.PHASECHK.TRANS64.TRYWAIT P0, [UR9+0x118], R4 ;  /* 0x00011804ff0075a7 */ /* 0x000e640008001109 */
[----:B-1----:R-:W-:Y:S05]  /*1ee0*/  @!P0 BRA `(.L_x_25) ;  /* 0x0000007400548947 */ /* 0x002fea0003800000 */
.L_x_24:
[----:B------:R2:W-:Y:S01]  /*1ef0*/  @!P3 SYNCS.ARRIVE.TRANS64 RZ, [UR9], R3 ;  /* 0x00000003ffffb9a7 */ /* 0x0005e20008000009 */
[----:B------:R-:W-:Y:S04]  /*1f00*/  ULOP3.LUT UR7, UR33, 0x2, URZ, 0xfc, !UPT ;  /* 0x0000000221077892 */ /* 0x000fe8000f8efcff */
[----:B------:R-:W-:Y:S09]  /*1f10*/  UISETP.NE.AND UP0, UPT, UR7, 0x2, UPT ;  /* 0x000000020700788c */ /* 0x000ff2000bf05270 */
[----:B------:R-:W-:Y:S05]  /*1f20*/  BRA.U UP0, `(.L_x_26) ;  /* 0x0000000100047547 */ /* 0x000fea000b800000 */
[----:B----4-:R-:W-:Y:S05]  /*1f30*/  BPT.TRAP 0x1 ;  /* 0x000000040000795c */ /* 0x010fea0000300000 */
.L_x_26:
[----:B------:R-:W-:Y:S04]  /*1f40*/  BSSY.RECONVERGENT B0, `(.L_x_27) ;  /* 0x0000003000007945 */ /* 0x000fe80003800200 */
[----:B------:R-:W-:Y:S05]  /*1f50*/  @P2 BRA `(.L_x_28) ;  /* 0x0000000000042947 */ /* 0x000fea0003800000 */
[----:B----4-:R-:W-:Y:S05]  /*1f60*/  BPT.TRAP 0x1 ;  /* 0x000000040000795c */ /* 0x010fea0000300000 */
.L_x_28:
[----:B----4-:R-:W-:Y:S05]  /*1f70*/  BSYNC.RECONVERGENT B0 ;  /* 0x0000000000007941 */ /* 0x010fea0003800200 */
.L_x_27:
[----:B------:R-:W-:Y:S02]  /*1f80*/  UIADD3 UR7, UPT, UPT, UR6, 0x1, URZ ;  /* 0x0000000106077890 */ /* 0x000fe4000fffe0ff */
[----:B------:R-:W-:Y:S02]  /*1f90*/  ULEA UR16, UR6, UR25, 0xb ;  /* 0x0000001906107291 */ /* 0x000fe4000f8e58ff */
[----:B------:R-:W-:Y:S02]  /*1fa0*/  UISETP.NE.AND UP0, UPT, UR7, 0x23, UPT ;  /* 0x000000230700788c */ /* 0x000fe4000bf05270 */
[----:B------:R-:W-:Y:S02]  /*1fb0*/  UIADD3 UR30, UP1, UPT, UR36, 0x80, URZ ;  /* 0x00000080241e7890 */ /* 0x000fe4000ff3e0ff */
[----:B------:R-:W-:Y:S02]  /*1fc0*/  USEL UR8, URZ, 0x1, UP0 ;  /* 0x00000001ff087887 */ /* 0x000fe40008000000 */
[----:B------:R-:W-:Y:S02]  /*1fd0*/  USEL UR26, UR7, URZ, UP0 ;  /* 0x000000ff071a7287 */ /* 0x000fe40008000000 */
[----:B------:R-:W-:Y:S02]  /*1fe0*/  ULOP3.LUT UR23, UR23, UR8, URZ, 0x3c, !UPT ;  /* 0x0000000817177292 */ /* 0x000fe4000f8e3cff */
[----:B------:R-:W-:Y:S02]  /*1ff0*/  ULEA UR7, UR26, UR25, 0x3 ;  /* 0x000000191a077291 */ /* 0x000fe4000f8e18ff */
[----:B------:R-:W-:Y:S02]  /*2000*/  ULEA UR8, UR6, UR25, 0xc ;  /* 0x0000001906087291 */ /* 0x000fe4000f8e60ff */
[----:B------:R-:W-:Y:S01]  /*2010*/  ULOP3.LUT UR9, UR9, 0xfefffff8, URZ, 0xc0, !UPT ;  /* 0xfefffff809097892 */ /* 0x000fe2000f8ec0ff */
[----:B-1----:R-:W-:Y:S01]  /*2020*/  MOV R0, UR23 ;  /* 0x0000001700007c02 */ /* 0x002fe20008000f00 */
[----:B------:R-:W-:Y:S02]  /*2030*/  USHF.L.U32 UR10, UR24, 0x5, URZ ;  /* 0x00000005180a7899 */ /* 0x000fe400080006ff */
[----:B------:R-:W-:Y:S01]  /*2040*/  UIADD3.X UR31, UPT, UPT, URZ, UR37, URZ, UP1, !UPT ;  /* 0x00000025ff1f7290 */ /* 0x000fe20008ffe4ff */
[----:B------:R-:W-:Y:S01]  /*2050*/  SHF.L.U32 R0, R0, 0x1f, RZ ;  /* 0x0000001f00007819 */ /* 0x000fe200000006ff */
[----:B------:R-:W-:Y:S02]  /*2060*/  UIADD3 UR8, UPT, UPT, UR8, 0x3400, URZ ;  /* 0x0000340008087890 */ /* 0x000fe4000fffe0ff */
[----:B------:R-:W-:Y:S01]  /*2070*/  UIADD3 UR28, UP0, UPT, UR36, 0x180, URZ ;  /* 0x00000180241c7890 */ /* 0x000fe2000ff1e0ff */
[----:B------:R3:W1:Y:S01]  /*2080*/  SYNCS.PHASECHK.TRANS64.TRYWAIT P0, [UR7+0x118], R0 ;  /* 0x00011800ff0075a7 */ /* 0x0006620008001107 */
[----:B------:R-:W-:Y:S02]  /*2090*/  UIMAD UR7, UR20, UR14, UR4 ;  /* 0x0000000e140772a4 */ /* 0x000fe4000f8e0204 */
[----:B------:R-:W-:Y:S02]  /*20a0*/  UIMAD UR6, UR21, UR15, UR5 ;  /* 0x0000000f150672a4 */ /* 0x000fe4000f8e0205 */
[----:B------:R-:W-:Y:S02]  /*20b0*/  UIADD3.X UR29, UPT, UPT, URZ, UR37, URZ, UP0, !UPT ;  /* 0x00000025ff1d7290 */ /* 0x000fe400087fe4ff */
[----:B------:R-:W-:Y:S02]  /*20c0*/  UPRMT UR6, UR7, 0x40, UR6 ;  /* 0x0000004007067896 */ /* 0x000fe40008000006 */
[----:B------:R-:W-:Y:S02]  /*20d0*/  UIADD3 UR16, UPT, UPT, UR16, 0x26400, URZ ;  /* 0x0002640010107890 */ /* 0x000fe4000fffe0ff */
[----:B------:R-:W-:Y:S02]  /*20e0*/  UPRMT UR6, UR6, 0x5410, URZ ;  /* 0x0000541006067896 */ /* 0x000fe400080000ff */
[----:B------:R-:W-:Y:S02]  /*20f0*/  UIADD3 UR32, UPT, UPT, UR20, 0x1, URZ ;  /* 0x0000000114207890 */ /* 0x000fe4000fffe0ff */
[----:B------:R-:W-:Y:S02]  /*2100*/  UIADD3 UR22, UPT, UPT, UR21, 0x1, URZ ;  /* 0x0000000115167890 */ /* 0x000fe4000fffe0ff */
[----:B------:R-:W-:Y:S02]  /*2110*/  UISETP.NE.AND UP2, UPT, UR32, UR44, UPT ;  /* 0x0000002c2000728c */ /* 0x000fe4000bf45270 */
[----:B------:R-:W-:Y:S02]  /*2120*/  UIADD3 UR27, UPT, UPT, UR27, 0x1, URZ ;  /* 0x000000011b1b7890 */ /* 0x000fe4000fffe0ff */
[----:B------:R-:W-:Y:S01]  /*2130*/  UIADD3 UR7, UPT, UPT, UR24, 0x1, URZ ;  /* 0x0000000118077890 */ /* 0x000fe2000fffe0ff */
[----:B------:R-:W-:Y:S01]  /*2140*/  UMOV UR40, 0x0 ;  /* 0x0000000000287882 */ /* 0x000fe20000000000 */
[----:B------:R-:W-:Y:S01]  /*2150*/  UMOV UR41, 0x10000000 ;  /* 0x1000000000297882 */ /* 0x000fe20000000000 */
[----:B------:R-:W-:Y:S01]  /*2160*/  UMOV UR17, UR9 ;  /* 0x0000000900117c82 */ /* 0x000fe20008000000 */
[----:B------:R4:W-:Y:S01]  /*2170*/  UTMALDG.4D.IM2COL.2CTA [UR8], [UR30], UR6, desc[UR40] ;  /* 0x000028081e0073b4 */ /* 0x0009e20008259006 */
[----:B------:R-:W-:Y:S02]  /*2180*/  UMOV UR18, UR10 ;  /* 0x0000000a00127c82 */ /* 0x000fe40008000000 */
[----:B------:R-:W-:Y:S04]  /*2190*/  @UP2 UIADD3 UR22, UPT, UPT, UR21, URZ, URZ ;  /* 0x000000ff15162290 */ /* 0x000fe8000fffe0ff */
[----:B------:R-:W-:Y:S01]  /*21a0*/  UISETP.NE.AND UP0, UPT, UR22, UR43, UPT ;  /* 0x0000002b1600728c */ /* 0x000fe2000bf05270 */
[----:B------:R2:W-:Y:S10]  /*21b0*/  UTMALDG.4D.2CTA [UR16], [UR28], desc[UR40] ;  /* 0x000028101c0075b4 */ /* 0x0005f40008219000 */
[----:B------:R-:W-:Y:S07]  /*21c0*/  @UP0 UIADD3 UR7, UPT, UPT, UR24, URZ, URZ ;  /* 0x000000ff18070290 */ /* 0x000fee000fffe0ff */
[----:B------:R-:W-:Y:S01]  /*21d0*/  UMOV UR24, UR7 ;  /* 0x0000000700187c82 */ /* 0x000fe20008000000 */
[----:B----4-:R-:W-:Y:S01]  /*21e0*/  UMOV UR6, UR26 ;  /* 0x0000001a00067c82 */ /* 0x010fe20008000000 */
[----:B--2---:R-:W-:Y:S02]  /*21f0*/  USEL UR21, UR22, URZ, UP0 ;  /* 0x000000ff16157287 */ /* 0x004fe40008000000 */
[----:B------:R-:W-:Y:S02]  /*2200*/  UISETP.NE.AND UP0, UPT, UR27, UR34, UPT ;  /* 0x000000221b00728c */ /* 0x000fe4000bf05270 */
[----:B------:R-:W-:Y:S07]  /*2210*/  USEL UR20, UR32, URZ, UP2 ;  /* 0x000000ff20147287 */ /* 0x000fee0009000000 */
[----:B---3--:R-:W-:Y:S05]  /*2220*/  BRA.U UP0, `(.L_x_29) ;  /* 0xfffffffd00147547 */ /* 0x008fea000b83ffff */
.L_x_23:
[----:B------:R-:W-:Y:S01]  /*2230*/  ULEA UR4, UR26, UR25, 0x3 ;  /* 0x000000191a047291 */ /* 0x000fe2000f8e18ff */
[----:B-1----:R-:W-:Y:S01]  /*2240*/  MOV R0, UR23 ;  /* 0x0000001700007c02 */ /* 0x002fe20008000f00 */
[----:B------:R-:W-:Y:S01]  /*2250*/  @!P1 SYNCS.ARRIVE.TRANS64.A1T0 RZ, [UR25+0x268], RZ ;  /* 0x000268ffffff99a7 */ /* 0x000fe20008100019 */
[----:B------:R-:W-:Y:S02]  /*2260*/  UISETP.GE.AND UP0, UPT, UR45, 0x1, UPT ;  /* 0x000000012d00788c */ /* 0x000fe4000bf06270 */
[----:B------:R-:W-:-:S04]  /*2270*/  SHF.L.U32 R0, R0, 0x1f, RZ ;  /* 0x0000001f00007819 */ /* 0x000fc800000006ff */
[----:B--2---:R1:W2:Y:S03]  /*2280*/  SYNCS.PHASECHK.TRANS64.TRYWAIT P0, [UR4+0x118], R0 ;  /* 0x00011800ff0075a7 */ /* 0x0042a60008001104 */
[----:B------:R-:W-:Y:S05]  /*2290*/  BRA.U !UP0, `(.L_x_30) ;  /* 0x00000005085c7547 */ /* 0x000fea000b800000 */
        /* <DEDUP_REMOVED lines=16> */
[----:B------:R-:W-:-:S03]  /*23a0*/  UMOV UR32, UR45 ;  /* 0x0000002d00207c82 */ /* 0x000fc60008000000 */
        /* <DEDUP_REMOVED lines=9> */
[----:B---3--:R-:W-:-:S11]  /*2440*/  UMOV UR6, UR26 ;  /* 0x0000001a00067c82 */ /* 0x008fd60008000000 */
.L_x_36:
[----:B------:R-:W-:Y:S01]  /*2450*/  @!P3 MOV R3, 0x3000 ;  /* 0x000030000003b802 */ /* 0x000fe20000000f00 */
[----:B------:R-:W-:Y:S01]  /*2460*/  ULEA UR9, UR6, UR25, 0x3 ;  /* 0x0000001906097291 */ /* 0x000fe2000f8e18ff */
[----:B-12---:R-:W-:Y:S11]  /*2470*/  @P0 BRA `(.L_x_31) ;  /* 0x0000000000100947 */ /* 0x006ff60003800000 */
[----:B------:R-:W-:Y:S04]  /*2480*/  MOV R4, UR23 ;  /* 0x0000001700047c02 */ /* 0x000fe80008000f00 */
[----:B------:R-:W-:Y:S04]  /*2490*/  SHF.L.U32 R4, R4, 0x1f, RZ ;  /* 0x0000001f04047819 */ /* 0x000fe800000006ff */
[----:B------:R-:W1:Y:S02]  /*24a0*/  SYNCS.PHASECHK.TRANS64.TRYWAIT P0, [UR9+0x118], R4 ;  /* 0x00011804ff0075a7 */ /* 0x000e640008001109 */
[----:B-1----:R-:W-:Y:S05]  /*24b0*/  @!P0 BRA `(.L_x_32) ;  /* 0x0000006c00f88947 */ /* 0x002fea0003800000 */
.L_x_31:
[----:B------:R2:W-:Y:S01]  /*24c0*/  @!P3 SYNCS.ARRIVE.TRANS64 RZ, [UR9], R3 ;  /* 0x00000003ffffb9a7 */ /* 0x0005e20008000009 */
[----:B------:R-:W-:Y:S04]  /*24d0*/  ULOP3.LUT UR7, UR33, 0x2, URZ, 0xfc, !UPT ;  /* 0x0000000221077892 */ /* 0x000fe8000f8efcff */
[----:B------:R-:W-:Y:S09]  /*24e0*/  UISETP.NE.AND UP0, UPT, UR7, 0x2, UPT ;  /* 0x000000020700788c */ /* 0x000ff2000bf05270 */
[----:B------:R-:W-:Y:S05]  /*24f0*/  BRA.U UP0, `(.L_x_33) ;  /* 0x0000000100047547 */ /* 0x000fea000b800000 */
[----:B----4-:R-:W-:Y:S05]  /*2500*/  BPT.TRAP 0x1 ;  /* 0x000000040000795c */ /* 0x010fea0000300000 */
.L_x_33:
[----:B------:R-:W-:Y:S04]  /*2510*/  BSSY.RECONVERGENT B0, `(.L_x_34) ;  /* 0x0000003000007945 */ /* 0x000fe80003800200 */
[----:B------:R-:W-:Y:S05]  /*2520*/  @P2 BRA `(.L_x_35) ;  /* 0x0000000000042947 */ /* 0x000fea0003800000 */
[----:B----4-:R-:W-:Y:S05]  /*2530*/  BPT.TRAP 0x1 ;  /* 0x000000040000795c */ /* 0x010fea0000300000 */
.L_x_35:
[----:B----4-:R-:W-:Y:S05]  /*2540*/  BSYNC.RECONVERGENT B0 ;  /* 0x0000000000007941 */ /* 0x010fea0003800200 */
.L_x_34:
        /* <DEDUP_REMOVED lines=26> */
[----:B------:R-:W-:Y:S01]  /*26f0*/  UIADD3 UR7, UPT, UPT, UR24, 0x1, URZ ;  /* 0x0000000118077890 */ /* 0x000fe2000fffe0ff */
[----:B------:R-:W-:Y:S01]  /*2700*/  UMOV UR40, 0x0 ;  /* 0x0000000000287882 */ /* 0x000fe20000000000 */
[----:B------:R-:W-:Y:S01]  /*2710*/  UMOV UR41, 0x10000000 ;  /* 0x1000000000297882 */ /* 0x000fe20000000000 */
[----:B------:R-:W-:Y:S01]  /*2720*/  UMOV UR17, UR9 ;  /* 0x0000000900117c82 */ /* 0x000fe20008000000 */
[----:B------:R4:W-:Y:S01]  /*2730*/  UTMALDG.4D.IM2COL.2CTA [UR8], [UR30], UR6, desc[UR40] ;  /* 0x000028081e0073b4 */ /* 0x0009e20008259006 */
[----:B------:R-:W-:Y:S04]  /*2740*/  UMOV UR18, UR10 ;  /* 0x0000000a00127c82 */ /* 0x000fe80008000000 */
[----:B------:R-:W-:Y:S04]  /*2750*/  @UP2 UIADD3 UR22, UPT, UPT, UR21, URZ, URZ ;  /* 0x000000ff15162290 */ /* 0x000fe8000fffe0ff */
[----:B------:R-:W-:Y:S01]  /*2760*/  UISETP.NE.AND UP0, UPT, UR22, UR43, UPT ;  /* 0x0000002b1600728c */ /* 0x000fe2000bf05270 */
[----:B------:R2:W-:Y:S10]  /*2770*/  UTMALDG.4D.2CTA [UR16], [UR28], desc[UR40] ;  /* 0x000028101c0075b4 */ /* 0x0005f40008219000 */
[----:B------:R-:W-:Y:S07]  /*2780*/  @UP0 UIADD3 UR7, UPT, UPT, UR24, URZ, URZ ;  /* 0x000000ff18070290 */ /* 0x000fee000fffe0ff */
[----:B------:R-:W-:Y:S01]  /*2790*/  UMOV UR24, UR7 ;  /* 0x0000000700187c82 */ /* 0x000fe20008000000 */
[----:B----4-:R-:W-:Y:S02]  /*27a0*/  UIADD3 UR6, UPT, UPT, UR32, -0x1, URZ ;  /* 0xffffffff20067890 */ /* 0x010fe4000fffe0ff */
[----:B--2---:R-:W-:Y:S02]  /*27b0*/  USEL UR21, UR22, URZ, UP0 ;  /* 0x000000ff16157287 */ /* 0x004fe40008000000 */
[----:B------:R-:W-:Y:S02]  /*27c0*/  UISETP.GT.U32.AND UP0, UPT, UR32, 0x1, UPT ;  /* 0x000000012000788c */ /* 0x000fe4000bf04070 */
[----:B------:R-:W-:Y:S01]  /*27d0*/  USEL UR20, UR27, URZ, UP2 ;  /* 0x000000ff1b147287 */ /* 0x000fe20009000000 */
[----:B------:R-:W-:Y:S01]  /*27e0*/  UMOV UR32, UR6 ;  /* 0x0000000600207c82 */ /* 0x000fe20008000000 */
[----:B------:R-:W-:Y:S05]  /*27f0*/  UMOV UR6, UR26 ;  /* 0x0000001a00067c82 */ /* 0x000fea0008000000 */
[----:B---3--:R-:W-:Y:S05]  /*2800*/  BRA.U UP0, `(.L_x_36) ;  /* 0xfffffffd00107547 */ /* 0x008fea000b83ffff */
.L_x_30:
[----:B------:R-:W-:Y:S01]  /*2810*/  SHF.L.U32 R3, R2, 0x1f, RZ ;  /* 0x0000001f02037819 */ /* 0x000fe200000006ff */
[----:B------:R-:W-:-:S03]  /*2820*/  NOP ;  /* 0x0000000000007918 */ /* 0x000fc60000000000 */
[----:B-12---:R-:W1:Y:S02]  /*2830*/  SYNCS.PHASECHK.TRANS64.TRYWAIT P0, [UR25+0x270], R3 ;  /* 0x00027003ff0075a7 */ /* 0x006e640008001119 */
[----:B-1----:R-:W-:Y:S05]  /*2840*/  @!P0 BRA `(.L_x_37) ;  /* 0x0000006c002c8947 */ /* 0x002fea0003800000 */
.L_x_161:
[----:B------:R-:W2:Y:S01]  /*2850*/  LDS.128 R4, [UR25+0x2b0] ;  /* 0x0002b019ff047984 */ /* 0x000ea20008000c00 */
[----:B------:R-:W-:Y:S02]  /*2860*/  UIADD3 UR4, UPT, UPT, UR25, 0x278, URZ ;  /* 0x0000027819047890 */ /* 0x000fe4000fffe0ff */
[----:B------:R-:W-:Y:S01]  /*2870*/  UISETP.GE.AND UP0, UPT, UR39, 0x1, UPT ;  /* 0x000000012700788c */ /* 0x000fe2000bf06270 */
[----:B------:R-:W-:Y:S01]  /*2880*/  @!PT LDS RZ, [RZ] ;  /* 0x00000000fffff984 */ /* 0x000fe20000000800 */
[----:B------:R-:W-:Y:S01]  /*2890*/  @!PT LDS RZ, [RZ] ;  /* 0x00000000fffff984 */ /* 0x000fe20000000800 */
[----:B------:R-:W-:Y:S01]  /*28a0*/  @!PT LDS RZ, [RZ] ;  /* 0x00000000fffff984 */ /* 0x000fe20000000800 */
[----:B------:R-:W-:Y:S01]  /*28b0*/  @!PT LDS RZ, [RZ] ;  /* 0x00000000fffff984 */ /* 0x000fe20000000800 */
[----:B------:R3:W-:Y:S06]  /*28c0*/  MEMBAR.ALL.CTA ;  /* 0x0000000000007992 */ /* 0x0007ec0000008000 */
[----:B---3--:R-:W3:Y:S01]  /*28d0*/  FENCE.VIEW.ASYNC.S ;  /* 0x00000000000073c6 */ /* 0x008ee20000000000 */
[----:B------:R-:W-:-:S09]  /*28e0*/  UPRMT UR4, URZ, 0x654, UR4 ;  /* 0x00000654ff047896 */ /* 0x000fd20008000004 */
[----:B---3--:R-:W-:Y:S01]  /*28f0*/  SYNCS.ARRIVE.TRANS64.RED.A1T0 RZ, [UR4], RZ ;  /* 0x000000ffffff79a7 */ /* 0x008fe20008100404 */
[----:B--2---:R-:W-:-:S13]  /*2900*/  LOP3.LUT P0, RZ, R6, 0x1, RZ, 0xc0, !PT ;  /* 0x0000000106ff7812 */ /* 0x004fda000780c0ff */
[----:B------:R-:W-:Y:S01]  /*2910*/  VOTEU.ANY UP1, P0 ;  /* 0x0000000000ff7886 */ /* 0x000fe20000020100 */
[----:B------:R-:W-:-:S13]  /*2920*/  PLOP3.LUT P0, PT, PT, PT, UP1, 0x80, 0x8 ;  /* 0x000000000008781c */ /* 0x000fda0003f0f018 */
[----:B-1----:R-:W-:Y:S02]  /*2930*/  @P0 MOV R0, R4 ;  /* 0x0000000400000202 */ /* 0x002fe40000000f00 */
[----:B------:R-:W-:Y:S02]  /*2940*/  @P0 LOP3.LUT R4, R5, 0xffff, RZ, 0xc0, !PT ;  /* 0x0000ffff05040812 */ /* 0x000fe400078ec0ff */
[----:B------:R-:W-:Y:S02]  /*2950*/  @P0 R2UR UR6, R0 ;  /* 0x00000000000602ca */ /* 0x000fe400000e0000 */
[----:B------:R-:W-:-:S11]  /*2960*/  @P0 R2UR UR5, R4 ;  /* 0x00000000040502ca */ /* 0x000fd600000e0000 */
[----:B------:R-:W-:Y:S02]  /*2970*/  @UP1 UMOV UR42, UR6 ;  /* 0x00000006002a1c82 */ /* 0x000fe40008000000 */
[----:B------:R-:W-:Y:S01]  /*2980*/  @UP1 UMOV UR38, UR5 ;  /* 0x0000000500261c82 */ /* 0x000fe20008000000 */
[----:B------:R-:W-:Y:S05]  /*2990*/  BRA.U !UP0, `(.L_x_38) ;  /* 0x0000000108d47547 */ /* 0x000fea000b800000 */
[----:B------:R-:W1:Y:S01]  /*29a0*/  LDCU.128 UR16, c[0x0][0xb10] ;  /* 0x00016200ff1077ac */ /* 0x000e620008000c00 */
[----:B------:R-:W2:Y:S01]  /*29b0*/  LDCU UR21, c[0x0][0xb20] ;  /* 0x00016400ff1577ac */ /* 0x000ea20008000800 */
[----:B------:R-:W3:Y:S01]  /*29c0*/  LDCU UR20, c[0x0][0xb0c] ;  /* 0x00016180ff1477ac */ /* 0x000ee20008000800 */
[----:B------:R-:W4:Y:S01]  /*29d0*/  LDCU.64 UR8, c[0x0][0xb28] ;  /* 0x00016500ff0877ac */ /* 0x000f220008000a00 */
[----:B------:R-:W-:Y:S02]  /*29e0*/  UISETP.NE.AND UP3, UPT, UR39, 0x1, UPT ;  /* 0x000000012700788c */ /* 0x000fe4000bf65270 */
[----:B-1----:R-:W-:Y:S02]  /*29f0*/  UIMAD.WIDE.U32 UR4, UR46, UR19, URZ ;  /* 0x000000132e0472a5 */ /* 0x002fe4000f8e00ff */
[----:B------:R-:W-:Y:S02]  /*2a00*/  UIMAD.WIDE.U32 UR6, UR47, UR16, URZ ;  /* 0x000000102f0672a5 */ /* 0x000fe4000f8e00ff */
[----:B------:R-:W-:-:S02]  /*2a10*/  UISETP.NE.AND UP0, UPT, UR18, 0x1, UPT ;  /* 0x000000011200788c */ /* 0x000fc4000bf05270 */
[----:B------:R-:W-:Y:S01]  /*2a20*/  UIMAD.WIDE.U32 UR14, UR38, UR19, URZ ;  /* 0x00000013260e72a5 */ /* 0x000fe2000f8e00ff */
[----:B------:R-:W-:Y:S01]  /*2a30*/  UMOV UR4, UR5 ;  /* 0x0000000500047c82 */ /* 0x000fe20008000000 */
[----:B---3--:R-:W-:Y:S02]  /*2a40*/  UISETP.NE.AND UP2, UPT, UR20, 0x1, UPT ;  /* 0x000000011400788c */ /* 0x008fe4000bf45270 */
[----:B--2---:R-:W-:Y:S02]  /*2a50*/  USHF.R.U32.HI UR5, URZ, UR21, UR4 ;  /* 0x00000015ff057299 */ /* 0x004fe40008011604 */
[----:B------:R-:W-:Y:S01]  /*2a60*/  UIMAD.WIDE.U32 UR12, UR42, UR16, URZ ;  /* 0x000000102a0c72a5 */ /* 0x000fe2000f8e00ff */
[----:B------:R-:W-:Y:S01]  /*2a70*/  UMOV UR4, UR7 ;  /* 0x0000000700047c82 */ /* 0x000fe20008000000 */
[----:B------:R-:W-:Y:S02]  /*2a80*/  USEL UR5, UR46, UR5, !UP0 ;  /* 0x000000052e057287 */ /* 0x000fe4000c000000 */
[----:B------:R-:W-:-:S02]  /*2a90*/  USHF.R.U32.HI UR4, URZ, UR17, UR4 ;  /* 0x00000011ff047299 */ /* 0x000fc40008011604 */
[----:B----4-:R-:W-:Y:S02]  /*2aa0*/  UIMAD.WIDE.U32 UR10, UR5, UR8, URZ ;  /* 0x00000008050a72a5 */ /* 0x010fe4000f8e00ff */
[----:B------:R-:W-:Y:S01]  /*2ab0*/  USEL UR6, UR47, UR4, !UP2 ;  /* 0x000000042f067287 */ /* 0x000fe2000d000000 */
[----:B------:R-:W-:Y:S02]  /*2ac0*/  UMOV UR12, UR13 ;  /* 0x0000000d000c7c82 */ /* 0x000fe40008000000 */
[----:B------:R-:W-:Y:S01]  /*2ad0*/  UMOV UR4, UR15 ;  /* 0x0000000f00047c82 */ /* 0x000fe20008000000 */
[----:B------:R-:W-:Y:S01]  /*2ae0*/  UIMAD.WIDE.U32 UR14, UR6, UR8, URZ ;  /* 0x00000008060e72a5 */ /* 0x000fe2000f8e00ff */
[----:B------:R-:W-:Y:S01]  /*2af0*/  UMOV UR10, UR11 ;  /* 0x0000000b000a7c82 */ /* 0x000fe20008000000 */
[----:B------:R-:W-:Y:S02]  /*2b00*/  USHF.R.U32.HI UR4, URZ, UR21, UR4 ;  /* 0x00000015ff047299 */ /* 0x000fe40008011604 */
[----:B------:R-:W-:-:S03]  /*2b10*/  @UP3 USHF.R.U32.HI UR5, URZ, UR9, UR10 ;  /* 0x00000009ff053299 */ /* 0x000fc6000801160a */
[----:B------:R-:W-:Y:S01]  /*2b20*/  UMOV UR14, UR15 ;  /* 0x0000000f000e7c82 */ /* 0x000fe20008000000 */
[----:B------:R-:W-:Y:S02]  /*2b30*/  USHF.R.U32.HI UR17, URZ, UR17, UR12 ;  /* 0x00000011ff117299 */ /* 0x000fe4000801160c */
[----:B------:R-:W-:Y:S02]  /*2b40*/  USEL UR4, UR38, UR4, !UP0 ;  /* 0x0000000426047287 */ /* 0x000fe4000c000000 */
[----:B------:R-:W-:Y:S02]  /*2b50*/  @UP3 USHF.R.U32.HI UR6, URZ, UR9, UR14 ;  /* 0x00000009ff063299 */ /* 0x000fe4000801160e */
[----:B------:R-:W-:Y:S02]  /*2b60*/  UIMAD UR7, UR39, UR5, URZ ;  /* 0x00000005270772a4 */ /* 0x000fe4000f8e02ff */
[----:B------:R-:W-:Y:S02]  /*2b70*/  USEL UR5, UR42, UR17, !UP2 ;  /* 0x000000112a057287 */ /* 0x000fe4000d000000 */
[----:B------:R-:W-:-:S02]  /*2b80*/  UIMAD UR10, UR39, UR6, URZ ;  /* 0x00000006270a72a4 */ /* 0x000fc4000f8e02ff */
[----:B------:R-:W-:Y:S02]  /*2b90*/  UISETP.GE.AND UP0, UPT, UR4, UR7, UPT ;  /* 0x000000070400728c */ /* 0x000fe4000bf06270 */
[----:B------:R-:W-:Y:S02]  /*2ba0*/  UIMAD.WIDE.U32 UR12, UR4, UR8, URZ ;  /* 0x00000008040c72a5 */ /* 0x000fe4000f8e00ff */
[----:B------:R-:W-:Y:S02]  /*2bb0*/  UISETP.GE.OR UP0, UPT, UR5, UR10, UP0 ;  /* 0x0000000a0500728c */ /* 0x000fe40008706670 */
[----:B------:R-:W-:Y:S02]  /*2bc0*/  UIMAD.WIDE.U32 UR10, UR5, UR8, URZ ;  /* 0x00000008050a72a5 */ /* 0x000fe4000f8e00ff */
[----:B------:R-:W-:Y:S01]  /*2bd0*/  UIADD3 UR12, UPT, UPT, -UR4, URZ, URZ ;  /* 0x000000ff040c7290 */ /* 0x000fe2000fffe1ff */
[----:B------:R-:W-:Y:S01]  /*2be0*/  UMOV UR8, UR13 ;  /* 0x0000000d00087c82 */ /* 0x000fe20008000000 */
[----:B------:R-:W-:-:S02]  /*2bf0*/  UIADD3 UR10, UPT, UPT, -UR5, URZ, URZ ;  /* 0x000000ff050a7290 */ /* 0x000fc4000fffe1ff */
[----:B------:R-:W-:-:S03]  /*2c00*/  USHF.R.U32.HI UR8, URZ, UR9, UR8 ;  /* 0x00000009ff087299 */ /* 0x000fc60008011608 */
[----:B------:R-:W-:Y:S01]  /*2c10*/  @!UP0 UMOV UR7, UR11 ;  /* 0x0000000b00078c82 */ /* 0x000fe20008000000 */
[----:B------:R-:W-:Y:S02]  /*2c20*/  UIMAD UR12, UR18, UR12, UR38 ;  /* 0x0000000c120c72a4 */ /* 0x000fe4000f8e0226 */
[----:B------:R-:W-:Y:S02]  /*2c30*/  USEL UR8, UR4, UR8, !UP3 ;  /* 0x0000000804087287 */ /* 0x000fe4000d800000 */
[----:B------:R-:W-:Y:S02]  /*2c40*/  @!UP0 USHF.R.U32.HI UR7, URZ, UR9, UR7 ;  /* 0x00000009ff078299 */ /* 0x000fe40008011607 */
[----:B------:R-:W-:Y:S02]  /*2c50*/  UIADD3 UR9, UPT, UPT, -UR8, URZ, URZ ;  /* 0x000000ff08097290 */ /* 0x000fe4000fffe1ff */
[----:B------:R-:W-:Y:S02]  /*2c60*/  @!UP0 USEL UR7, UR5, UR7, !UP3 ;  /* 0x0000000705078287 */ /* 0x000fe4000d800000 */
[----:B------:R-:W-:-:S02]  /*2c70*/  UIMAD UR9, UR39, UR9, UR4 ;  /* 0x00000009270972a4 */ /* 0x000fc4000f8e0204 */
[----:B------:R-:W-:Y:S02]  /*2c80*/  @!UP0 UIADD3 UR8, UPT, UPT, UR8, -UR7, URZ ;  /* 0x8000000708088290 */ /* 0x000fe4000fffe0ff */
[----:B------:R-:W-:Y:S02]  /*2c90*/  @!UP0 UIMAD UR7, UR9, UR6, UR7 ;  /* 0x00000006090782a4 */ /* 0x000fe4000f8e0207 */
[----:B------:R-:W-:Y:S02]  /*2ca0*/  @!UP0 UIMAD UR4, UR39, UR8, UR5 ;  /* 0x00000008270482a4 */ /* 0x000fe4000f8e0205 */
[----:B------:R-:W-:Y:S02]  /*2cb0*/  UIMAD UR6, UR20, UR10, UR42 ;  /* 0x0000000a140672a4 */ /* 0x000fe4000f8e022a */
[----:B------:R-:W-:Y:S01]  /*2cc0*/  UIMAD UR38, UR4, UR18, UR12 ;  /* 0x00000012042672a4 */ /* 0x000fe2000f8e020c */
[----:B------:R-:W-:Y:S02]  /*2cd0*/  @!UP0 UMOV UR5, UR7 ;  /* 0x0000000700058c82 */ /* 0x000fe40008000000 */
[----:B------:R-:W-:-:S12]  /*2ce0*/  UIMAD UR42, UR5, UR20, UR6 ;  /* 0x00000014052a72a4 */ /* 0x000fd8000f8e0206 */
.L_x_38:
[----:B------:R-:W1:Y:S02]  /*2cf0*/  LDCU UR4, c[0x0][0xb30] ;  /* 0x00016600ff0477ac */ /* 0x000e640008000800 */
[----:B-1----:R-:W-:-:S09]  /*2d00*/  UISETP.NE.AND UP0, UPT, UR4, 0x1, UPT ;  /* 0x000000010400788c */ /* 0x002fd2000bf05270 */
[----:B------:R-:W-:Y:S05]  /*2d10*/  BRA.U UP0, `(.L_x_39) ;  /* 0x0000000100447547 */ /* 0x000fea000b800000 */
[----:B------:R-:W1:Y:S01]  /*2d20*/  LDCU.128 UR8, c[0x0][0xb10] ;  /* 0x00016200ff0877ac */ /* 0x000e620008000c00 */
[----:B------:R-:W2:Y:S01]  /*2d30*/  LDCU UR12, c[0x0][0xb0c] ;  /* 0x00016180ff0c77ac */ /* 0x000ea20008000800 */
[----:B------:R-:W3:Y:S01]  /*2d40*/  LDCU UR13, c[0x0][0xb20] ;  /* 0x00016400ff0d77ac */ /* 0x000ee20008000800 */
[----:B-1----:R-:W-:Y:S02]  /*2d50*/  UIMAD.WIDE.U32 UR6, UR42, UR8, URZ ;  /* 0x000000082a0672a5 */ /* 0x002fe4000f8e00ff */
[----:B------:R-:W-:Y:S02]  /*2d60*/  UIMAD.WIDE.U32 UR4, UR38, UR11, URZ ;  /* 0x0000000b260472a5 */ /* 0x000fe4000f8e00ff */
[----:B--2---:R-:W-:Y:S02]  /*2d70*/  UISETP.NE.AND UP2, UPT, UR12, 0x1, UPT ;  /* 0x000000010c00788c */ /* 0x004fe4000bf45270 */
[----:B------:R-:W-:Y:S01]  /*2d80*/  UISETP.NE.AND UP0, UPT, UR10, 0x1, UPT ;  /* 0x000000010a00788c */ /* 0x000fe2000bf05270 */
[----:B------:R-:W-:-:S02]  /*2d90*/  UMOV UR6, UR7 ;  /* 0x0000000700067c82 */ /* 0x000fc40008000000 */
[----:B------:R-:W-:Y:S01]  /*2da0*/  UMOV UR4, UR5 ;  /* 0x0000000500047c82 */ /* 0x000fe20008000000 */
[----:B------:R-:W-:Y:S02]  /*2db0*/  USHF.R.U32.HI UR6, URZ, UR9, UR6 ;  /* 0x00000009ff067299 */ /* 0x000fe40008011606 */
[----:B---3--:R-:W-:Y:S02]  /*2dc0*/  USHF.R.U32.HI UR4, URZ, UR13, UR4 ;  /* 0x0000000dff047299 */ /* 0x008fe40008011604 */
[----:B------:R-:W-:Y:S02]  /*2dd0*/  USEL UR5, UR42, UR6, !UP2 ;  /* 0x000000062a057287 */ /* 0x000fe4000d000000 */
[----:B------:R-:W-:-:S04]  /*2de0*/  USEL UR4, UR38, UR4, !UP0 ;  /* 0x0000000426047287 */ /* 0x000fc8000c000000 */
[----:B------:R-:W-:Y:S02]  /*2df0*/  UIADD3 UR6, UPT, UPT, UR5, -UR4, URZ ;  /* 0x8000000405067290 */ /* 0x000fe4000fffe0ff */
[----:B------:R-:W-:Y:S02]  /*2e00*/  UIADD3 UR4, UPT, UPT, -UR5, UR4, URZ ;  /* 0x0000000405047290 */ /* 0x000fe4000fffe1ff */
[----:B------:R-:W-:Y:S02]  /*2e10*/  UIMAD UR38, UR6, UR10, UR38 ;  /* 0x0000000a062672a4 */ /* 0x000fe4000f8e0226 */
[----:B------:R-:W-:-:S12]  /*2e20*/  UIMAD UR42, UR4, UR12, UR42 ;  /* 0x0000000c042a72a4 */ /* 0x000fd8000f8e022a */
.L_x_39:
[----:B------:R-:W-:Y:S01]  /*2e30*/  R2UR UR5, R50 ;  /* 0x00000000320572ca */ /* 0x000fe200000e0000 */
[----:B------:R-:W-:Y:S01]  /*2e40*/  UMOV UR27, UR34 ;  /* 0x00000022001b7c82 */ /* 0x000fe20008000000 */
[----:B------:R-:W-:Y:S02]  /*2e50*/  R2UR UR4, R49 ;  /* 0x00000000310472ca */ /* 0x000fe400000e0000 */
[----:B------:R-:W-:Y:S02]  /*2e60*/  PLOP3.LUT P1, PT, PT, PT, PT, 0x80, 0x8 ;  /* 0x000000000008781c */ /* 0x000fe40003f2f070 */
[----:B------:R-:W-:-:S07]  /*2e70*/  LOP3.LUT R2, R2, 0x1, RZ, 0x3c, !PT ;  /* 0x0000000102027812 */ /* 0x000fce00078e3cff */
[----:B------:R-:W-:Y:S02]  /*2e80*/  UIADD3 UR44, UPT, UPT, UR42, UR5, URZ ;  /* 0x000000052a2c7290 */ /* 0x000fe4000fffe0ff */
[----:B------:R-:W-:Y:S01]  /*2e90*/  UIADD3 UR20, UPT, UPT, UR38, UR4, URZ ;  /* 0x0000000426147290 */ /* 0x000fe2000fffe0ff */
[----:B------:R-:W-:Y:S11]  /*2ea0*/  BRA.U UP1, `(.L_x_40) ;  /* 0xffffffed013c7547 */ /* 0x000ff6000b83ffff */
[----:B------:R-:W-:Y:S01]  /*2eb0*/  UIADD3 UR25, UPT, UPT, UR25, 0x118, URZ ;  /* 0x0000011819197890 */ /* 0x000fe2000fffe0ff */
[----:B------:R-:W-:-:S03]  /*2ec0*/  MOV R2, UR23 ;  /* 0x0000001700027c02 */ /* 0x000fc60008000f00 */
[----:B------:R-:W-:Y:S01]  /*2ed0*/  ULEA UR4, UR26, UR25, 0x3 ;  /* 0x000000191a047291 */ /* 0x000fe2000f8e18ff */
[----:B------:R-:W-:-:S08]  /*2ee0*/  SHF.L.U32 R2, R2, 0x1f, RZ ;  /* 0x0000001f02027819 */ /* 0x000fd000000006ff */
[----:B------:R-:W1:Y:S02]  /*2ef0*/  SYNCS.PHASECHK.TRANS64.TRYWAIT P0, [UR4], R2 ;  /* 0x00000002ff0075a7 */ /* 0x000e640008001104 */
[----:B-1----:R-:W-:Y:S05]  /*2f00*/  @!P0 BRA `(.L_x_41) ;  /* 0x0000006400948947 */ /* 0x002fea0003800000 */
.L_x_163:
[----:B------:R-:W-:-:S04]  /*2f10*/  UIADD3 UR4, UPT, UPT, UR26, 0x1, URZ ;  /* 0x000000011a047890 */ /* 0x000fc8000fffe0ff */
[----:B------:R-:W-:-:S04]  /*2f20*/  UISETP.NE.AND UP0, UPT, UR4, 0x23, UPT ;  /* 0x000000230400788c */ /* 0x000fc8000bf05270 */
[----:B------:R-:W-:Y:S02]  /*2f30*/  USEL UR5, URZ, 0x1, UP0 ;  /* 0x00000001ff057887 */ /* 0x000fe40008000000 */
[----:B------:R-:W-:Y:S02]  /*2f40*/  USEL UR4, UR4, URZ, UP0 ;  /* 0x000000ff04047287 */ /* 0x000fe40008000000 */
[----:B------:R-:W-:Y:S02]  /*2f50*/  ULOP3.LUT UR6, UR23, UR5, URZ, 0x3c, !UPT ;  /* 0x0000000517067292 */ /* 0x000fe4000f8e3cff */
[----:B------:R-:W-:-:S04]  /*2f60*/  ULEA UR5, UR4, UR25, 0x3 ;  /* 0x0000001904057291 */ /* 0x000fc8000f8e18ff */
[----:B-1----:R-:W-:-:S04]  /*2f70*/  MOV R2, UR6 ;  /* 0x0000000600027c02 */ /* 0x002fc80008000f00 */
[----:B------:R-:W-:-:S04]  /*2f80*/  SHF.L.U32 R2, R2, 0x1f, RZ ;  /* 0x0000001f02027819 */ /* 0x000fc800000006ff */
[----:B------:R-:W1:Y:S02]  /*2f90*/  SYNCS.PHASECHK.TRANS64.TRYWAIT P0, [UR5], R2 ;  /* 0x00000002ff0075a7 */ /* 0x000e640008001105 */
[----:B-1----:R-:W-:Y:S05]  /*2fa0*/  @!P0 BRA `(.L_x_42) ;  /* 0x0000006400848947 */ /* 0x002fea0003800000 */
.L_x_165:
        /* <DEDUP_REMOVED lines=10> */
.L_x_167:
        /* <DEDUP_REMOVED lines=10> */
.L_x_169:
        /* <DEDUP_REMOVED lines=10> */
.L_x_171:
        /* <DEDUP_REMOVED lines=10> */
.L_x_173:
        /* <DEDUP_REMOVED lines=10> */
.L_x_175:
        /* <DEDUP_REMOVED lines=10> */
.L_x_177:
        /* <DEDUP_REMOVED lines=10> */
.L_x_179:
        /* <DEDUP_REMOVED lines=10> */
.L_x_181:
        /* <DEDUP_REMOVED lines=10> */
.L_x_183:
        /* <DEDUP_REMOVED lines=10> */
.L_x_185:
        /* <DEDUP_REMOVED lines=10> */
.L_x_187:
        /* <DEDUP_REMOVED lines=10> */
.L_x_189:
        /* <DEDUP_REMOVED lines=10> */
.L_x_191:
        /* <DEDUP_REMOVED lines=10> */
.L_x_193:
        /* <DEDUP_REMOVED lines=10> */
.L_x_195:
        /* <DEDUP_REMOVED lines=10> */
.L_x_197:
        /* <DEDUP_REMOVED lines=10> */
.L_x_199:
        /* <DEDUP_REMOVED lines=10> */
.L_x_201:
        /* <DEDUP_REMOVED lines=10> */
.L_x_203:
        /* <DEDUP_REMOVED lines=10> */
.L_x_205:
        /* <DEDUP_REMOVED lines=10> */
.L_x_207:
        /* <DEDUP_REMOVED lines=10> */
.L_x_209:
        /* <DEDUP_REMOVED lines=10> */
.L_x_211:
        /* <DEDUP_REMOVED lines=10> */
.L_x_213:
        /* <DEDUP_REMOVED lines=10> */
.L_x_215:
        /* <DEDUP_REMOVED lines=10> */
.L_x_217:
        /* <DEDUP_REMOVED lines=10> */
.L_x_219:
        /* <DEDUP_REMOVED lines=10> */
.L_x_221:
        /* <DEDUP_REMOVED lines=10> */
.L_x_223:
        /* <DEDUP_REMOVED lines=10> */
.L_x_225:
        /* <DEDUP_REMOVED lines=10> */
.L_x_227:
        /* <DEDUP_REMOVED lines=10> */
.L_x_229:
[----:B------:R-:W-:-:S04]  /*43b0*/  UIADD3 UR4, UPT, UPT, UR4, 0x1, URZ ;  /* 0x0000000104047890 */ /* 0x000fc8000fffe0ff */
[----:B------:R-:W-:-:S04]  /*43c0*/  UISETP.NE.AND UP0, UPT, UR4, 0x23, UPT ;  /* 0x000000230400788c */ /* 0x000fc8000bf05270 */
[----:B------:R-:W-:Y:S02]  /*43d0*/  USEL UR5, URZ, 0x1, UP0 ;  /* 0x00000001ff057887 */ /* 0x000fe40008000000 */
[----:B------:R-:W-:Y:S02]  /*43e0*/  USEL UR4, UR4, URZ, UP0 ;  /* 0x000000ff04047287 */ /* 0x000fe40008000000 */
[----:B------:R-:W-:Y:S02]  /*43f0*/  ULOP3.LUT UR5, UR6, UR5, URZ, 0x3c, !UPT ;  /* 0x0000000506057292 */ /* 0x000fe4000f8e3cff */
[----:B------:R-:W-:-:S04]  /*4400*/  ULEA UR4, UR4, UR25, 0x3 ;  /* 0x0000001904047291 */ /* 0x000fc8000f8e18ff */
[----:B-1----:R-:W-:Y:S02]  /*4410*/  IMAD.U32 R2, RZ, RZ, UR5 ;  /* 0x00000005ff027e24 */ /* 0x002fe4000f8e00ff */
[----:B------:R-:W-:-:S03]  /*4420*/  MOV R0, UR4 ;  /* 0x0000000400007c02 */ /* 0x000fc60008000f00 */
[----:B------:R-:W-:-:S07]  /*4430*/  SHF.L.U32 R2, R2, 0x1f, RZ ;  /* 0x0000001f02027819 */ /* 0x000fce00000006ff */
.L_x_75:
[----:B-1----:R1:W2:Y:S02]  /*4440*/  SYNCS.PHASECHK.TRANS64.TRYWAIT P0, [R0+URZ], R2 ;  /* 0x00000002000075a7 */ /* 0x0022a400080011ff */
[----:B--2---:R-:W-:Y:S05]  /*4450*/  @!P0 NANOSLEEP.SYNCS 0x989680 ;  /* 0x009896800000895d */ /* 0x004fea0003900000 */
[----:B------:R-:W2:Y:S02]  /*4460*/  @!P0 SYNCS.PHASECHK.TRANS64 P0, [R0+URZ], R2 ;  /* 0x00000002000085a7 */ /* 0x000ea400080010ff */
[----:B--2---:R-:W-:Y:S05]  /*4470*/  @P0 EXIT ;  /* 0x000000000000094d */ /* 0x004fea0003800000 */
[----:B------:R-:W-:Y:S05]  /*4480*/  BRA `(.L_x_75) ;  /* 0xfffffffc00ec7947 */ /* 0x000fea000383ffff */
.L_x_22:
[----:B------:R-:W2:Y:S02]  /*4490*/  S2UR UR4, SR_CgaCtaId ;  /* 0x00000000000479c3 */ /* 0x000ea40000008800 */
[----:B--2---:R-:W-:-:S04]  /*44a0*/  UISETP.NE.AND UP0, UPT, UR4, URZ, UPT ;  /* 0x000000ff0400728c */ /* 0x004fc8000bf05270 */
[----:B------:R-:W-:-:S09]  /*44b0*/  UISETP.NE.OR UP0, UPT, UR18, 0x1, UP0 ;  /* 0x000000011200788c */ /* 0x000fd20008705670 */
[----:B------:R-:W-:Y:S05]  /*44c0*/  BRA.U UP0, `(.L_x_76) ;  /* 0x0000000100b47547 */ /* 0x000fea000b800000 */
[----:B------:R-:W2:Y:S01]  /*44d0*/  S2UR UR5, SR_CgaCtaId ;  /* 0x00000000000579c3 */ /* 0x000ea20000008800 */
[----:B------:R-:W-:Y:S01]  /*44e0*/  UMOV UR4, 0x400 ;  /* 0x0000040000047882 */ /* 0x000fe20000000000 */
[----:B------:R-:W-:Y:S01]  /*44f0*/  HFMA2 R2, -RZ, RZ, 0, 5.9604644775390625e-08 ;  /* 0x00000001ff027431 */ /* 0x000fe200000001ff */
[----:B------:R-:W-:Y:S01]  /*4500*/  ISETP.GE.U32.AND P0, PT, R3, 0x2, PT ;  /* 0x000000020300780c */ /* 0x000fe20003f06070 */
[----:B------:R-:W-:Y:S01]  /*4510*/  IMAD.MOV.U32 R8, RZ, RZ, RZ ;  /* 0x000000ffff087224 */ /* 0x000fe200078e00ff */
[----:B--2---:R-:W-:-:S04]  /*4520*/  ULEA UR4, UR5, UR4, 0x18 ;  /* 0x0000000405047291 */ /* 0x004fc8000f8ec0ff */
[----:B------:R-:W-:Y:S02]  /*4530*/  UIADD3 UR5, UPT, UPT, UR4, 0x278, URZ ;  /* 0x0000027804057890 */ /* 0x000fe4000fffe0ff */
[----:B------:R-:W-:Y:S02]  /*4540*/  UIADD3 UR8, UPT, UPT, UR4, 0x270, URZ ;  /* 0x0000027004087890 */ /* 0x000fe4000fffe0ff */
[----:B------:R-:W-:-:S12]  /*4550*/  UPRMT UR5, URZ, 0x654, UR5 ;  /* 0x00000654ff057896 */ /* 0x000fd80008000005 */
.L_x_79:
[----:B------:R-:W-:Y:S01]  /*4560*/  SHF.L.U32 R6, R2, 0x1f, RZ ;  /* 0x0000001f02067819 */ /* 0x000fe200000006ff */
[----:B------:R-:W-:Y:S02]  /*4570*/  IMAD.U32 R4, RZ, RZ, UR8 ;  /* 0x00000008ff047e24 */ /* 0x000fe4000f8e00ff */
[----:B------:R-:W-:Y:S01]  /*4580*/  @!P0 IMAD.MOV.U32 R5, RZ, RZ, 0x10 ;  /* 0x00000010ff058424 */ /* 0x000fe200078e00ff */
[----:B------:R-:W2:Y:S02]  /*4590*/  SYNCS.PHASECHK.TRANS64.TRYWAIT P1, [UR4+0x278], R6 ;  /* 0x00027806ff0075a7 */ /* 0x000ea40008021104 */
[----:B------:R-:W-:-:S04]  /*45a0*/  PRMT R4, R3, 0x654, R4 ;  /* 0x0000065403047816 */ /* 0x000fc80000000004 */
[----:B------:R-:W-:Y:S01]  /*45b0*/  SEL R0, R4, R0, !P0 ;  /* 0x0000000004007207 */ /* 0x000fe20004000000 */
[----:B--2---:R-:W-:Y:S06]  /*45c0*/  @!P1 BRA `(.L_x_77) ;  /* 0x0000005c00149947 */ /* 0x004fec0003800000 */
.L_x_231:
[----:B------:R-:W-:Y:S01]  /*45d0*/  UIADD3 UR6, UPT, UPT, UR4, 0x2b0, URZ ;  /* 0x000002b004067890 */ /* 0x000fe2000fffe0ff */
[----:B------:R3:W-:Y:S01]  /*45e0*/  @!P0 SYNCS.ARRIVE.TRANS64.RED RZ, [R0+URZ], R5 ;  /* 0x0000000500ff89a7 */ /* 0x0007e200080004ff */
[----:B------:R-:W-:Y:S01]  /*45f0*/  UIADD3 UR7, UPT, UPT, UR4, 0x270, URZ ;  /* 0x0000027004077890 */ /* 0x000fe2000fffe0ff */
[----:B------:R-:W-:-:S08]  /*4600*/  LOP3.LUT R2, R2, 0x1, RZ, 0x3c, !PT ;  /* 0x0000000102027812 */ /* 0x000fd000078e3cff */
[----:B------:R-:W-:Y:S06]  /*4610*/  UGETNEXTWORKID.BROADCAST [UR6], [UR7] ;  /* 0x00000000060073ca */ /* 0x000fec0008000100 */
[----:B---3--:R-:W-:-:S04]  /*4620*/  SHF.L.U32 R5, R8, 0x1f, RZ ;  /* 0x0000001f08057819 */ /* 0x008fc800000006ff */
[----:B------:R-:W3:Y:S02]  /*4630*/  SYNCS.PHASECHK.TRANS64.TRYWAIT P1, [UR4+0x270], R5 ;  /* 0x00027005ff0075a7 */ /* 0x000ee40008021104 */
[----:B---3--:R-:W-:Y:S05]  /*4640*/  @!P1 BRA `(.L_x_78) ;  /* 0x0000005c000c9947 */ /* 0x008fea0003800000 */
.L_x_233:
[----:B--2---:R-:W2:Y:S01]  /*4650*/  LDS.128 R4, [UR4+0x2b0] ;  /* 0x0002b004ff047984 */ /* 0x004ea20008000c00 */
[----:B------:R-:W-:Y:S01]  /*4660*/  LOP3.LUT R8, R8, 0x1, RZ, 0x3c, !PT ;  /* 0x0000000108087812 */ /* 0x000fe200078e3cff */
[----:B------:R-:W-:Y:S01]  /*4670*/  @!PT LDS RZ, [RZ] ;  /* 0x00000000fffff984 */ /* 0x000fe20000000800 */
[----:B------:R-:W-:Y:S01]  /*4680*/  @!PT LDS RZ, [RZ] ;  /* 0x00000000fffff984 */ /* 0x000fe20000000800 */
[----:B------:R-:W-:Y:S01]  /*4690*/  @!PT LDS RZ, [RZ] ;  /* 0x00000000fffff984 */ /* 0x000fe20000000800 */
[----:B------:R-:W-:Y:S01]  /*46a0*/  @!PT LDS RZ, [RZ] ;  /* 0x00000000fffff984 */ /* 0x000fe20000000800 */
[----:B------:R3:W-:Y:S06]  /*46b0*/  MEMBAR.ALL.CTA ;  /* 0x0000000000007992 */ /* 0x0007ec0000008000 */
[----:B---3--:R-:W3:Y:S02]  /*46c0*/  FENCE.VIEW.ASYNC.S ;  /* 0x00000000000073c6 */ /* 0x008ee40000000000 */
[----:B---3--:R-:W-:Y:S01]  /*46d0*/  SYNCS.ARRIVE.TRANS64.RED.A1T0 RZ, [UR5], RZ ;  /* 0x000000ffffff79a7 */ /* 0x008fe20008100405 */
[----:B--2---:R-:W-:-:S13]  /*46e0*/  LOP3.LUT P1, RZ, R6, 0x1, RZ, 0xc0, !PT ;  /* 0x0000000106ff7812 */ /* 0x004fda000782c0ff */
[----:B------:R-:W-:Y:S05]  /*46f0*/  @P1 BRA `(.L_x_79) ;  /* 0xfffffffc00981947 */ /* 0x000fea000383ffff */
[----:B------:R-:W-:-:S04]  /*4700*/  SHF.L.U32 R0, R2, 0x1f, RZ ;  /* 0x0000001f02007819 */ /* 0x000fc800000006ff */
[----:B------:R-:W2:Y:S02]  /*4710*/  SYNCS.PHASECHK.TRANS64 P0, [UR4+0x278], R0 ;  /* 0x00027800ff0075a7 */ /* 0x000ea40008001004 */
[----:B-12---:R-:W-:Y:S05]  /*4720*/  @P0 EXIT ;  /* 0x000000000000094d */ /* 0x006fea0003800000 */
[----:B------:R-:W-:-:S07]  /*4730*/  MOV R0, UR4 ;  /* 0x0000000400007c02 */ /* 0x000fce0008000f00 */
.L_x_80:
[----:B-1----:R-:W-:-:S04]  /*4740*/  SHF.L.U32 R3, R2, 0x1f, RZ ;  /* 0x0000001f02037819 */ /* 0x002fc800000006ff */
[----:B------:R1:W2:Y:S03]  /*4750*/  SYNCS.PHASECHK.TRANS64.TRYWAIT P0, [R0+URZ+0x278], R3 ;  /* 0x00027803000075a7 */ /* 0x0002a600080011ff */
[----:B--2---:R-:W-:Y:S05]  /*4760*/  @!P0 NANOSLEEP.SYNCS 0x989680 ;  /* 0x009896800000895d */ /* 0x004fea0003900000 */
[----:B------:R-:W2:Y:S02]  /*4770*/  @!P0 SYNCS.PHASECHK.TRANS64 P0, [R0+URZ+0x278], R3 ;  /* 0x00027803000085a7 */ /* 0x000ea400080010ff */
[----:B--2---:R-:W-:Y:S05]  /*4780*/  @P0 EXIT ;  /* 0x000000000000094d */ /* 0x004fea0003800000 */
[----:B------:R-:W-:Y:S05]  /*4790*/  BRA `(.L_x_80) ;  /* 0xfffffffc00e87947 */ /* 0x000fea000383ffff */
.L_x_76:
[----:B------:R-:W-:Y:S05]  /*47a0*/  BRA.U UP4, `(.L_x_81) ;  /* 0x0000001104647547 */ /* 0x000fea000b800000 */
[----:B------:R-:W2:Y:S01]  /*47b0*/  S2UR UR4, SR_CgaCtaId ;  /* 0x00000000000479c3 */ /* 0x000ea20000008800 */
[----:B------:R-:W-:Y:S01]  /*47c0*/  UMOV UR5, 0x40 ;  /* 0x0000004000057882 */ /* 0x000fe20000000000 */
[----:B------:R-:W-:Y:S01]  /*47d0*/  NOP ;  /* 0x0000000000007918 */ /* 0x000fe20000000000 */
[----:B------:R-:W-:Y:S01]  /*47e0*/  UMOV UR6, 0x400 ;  /* 0x0000040000067882 */ /* 0x000fe20000000000 */
[----:B--2---:R-:W-:Y:S02]  /*47f0*/  ULEA UR5, UR4, UR5, 0x18 ;  /* 0x0000000504057291 */ /* 0x004fe4000f8ec0ff */
[----:B------:R-:W-:-:S07]  /*4800*/  ULEA UR6, UR4, UR6, 0x18 ;  /* 0x0000000604067291 */ /* 0x000fce000f8ec0ff */
[----:B------:R-:W2:Y:S02]  /*4810*/  LDS.U8 R3, [UR5+0x1c] ;  /* 0x00001c05ff037984 */ /* 0x000ea40008000000 */
[----:B--2---:R-:W-:-:S13]  /*4820*/  ISETP.NE.AND P0, PT, R3, RZ, PT ;  /* 0x000000ff0300720c */ /* 0x004fda0003f05270 */
[----:B------:R-:W-:Y:S05]  /*4830*/  @P0 BRA `(.L_x_82) ;  /* 0x0000000400080947 */ /* 0x000fea0003800000 */
[----:B------:R-:W-:Y:S02]  /*4840*/  UISETP.NE.U32.AND UP1, UPT, UR31, 0x1, UPT ;  /* 0x000000011f00788c */ /* 0x000fe4000bf25070 */
[----:B------:R-:W-:-:S07]  /*4850*/  UIADD3 UR7, UPT, UPT, UR5, 0x8, URZ ;  /* 0x0000000805077890 */ /* 0x000fce000fffe0ff */
[----:B------:R-:W-:Y:S05]  /*4860*/  BRA.U !UP1, `(.L_x_83) ;  /* 0x00000001099c7547 */ /* 0x000fea000b800000 */
[----:B------:R-:W-:Y:S01]  /*4870*/  ELECT P0, URZ, PT ;  /* 0x0000000000ff782f */ /* 0x000fe20003800000 */
[----:B------:R-:W-:-:S12]  /*4880*/  BSSY B0, `(.L_x_83) ;  /* 0x0000025000007945 */ /* 0x000fd80003800000 */
[----:B------:R-:W-:Y:S05]  /*4890*/  @!P0 BRA `(.L_x_84) ;  /* 0x00000000008c8947 */ /* 0x000fea0003800000 */
[----:B------:R-:W-:-:S05]  /*48a0*/  UMOV UR4, 0x10 ;  /* 0x0000001000047882 */ /* 0x000fca0000000000 */
[----:B------:R-:W-:Y:S04]  /*48b0*/  DEPBAR.LE SB2, 0x36 ;  /* 0x0000ad800000791a */ /* 0x000fe80000000000 */
[----:B------:R-:W2:Y:S02]  /*48c0*/  UTCATOMSWS.2CTA.FIND_AND_SET.ALIGN UP0, UR4, UR4 ;  /* 0x00000004000475e3 */ /* 0x000ea40008200800 */
[----:B--2---:R-:W-:Y:S01]  /*48d0*/  MOV R10, UR4 ;  /* 0x00000004000a7c02 */ /* 0x004fe20008000f00 */
[----:B------:R-:W-:Y:S06]  /*48e0*/  BRA.U UP0, `(.L_x_85) ;  /* 0x0000000100187547 */ /* 0x000fec000b800000 */
.L_x_86:
[----:B------:R-:W-:Y:S05]  /*48f0*/  NANOSLEEP 0x64 ;  /* 0x000000640000795d */ /* 0x000fea0003800000 */
[----:B------:R-:W-:-:S05]  /*4900*/  UMOV UR4, 0x10 ;  /* 0x0000001000047882 */ /* 0x000fca0000000000 */
[----:B------:R-:W-:Y:S04]  /*4910*/  DEPBAR.LE SB2, 0x36 ;  /* 0x0000ad800000791a */ /* 0x000fe80000000000 */
[----:B------:R-:W2:Y:S02]  /*4920*/  UTCATOMSWS.2CTA.FIND_AND_SET.ALIGN UP0, UR4, UR4 ;  /* 0x00000004000475e3 */ /* 0x000ea40008200800 */
[----:B--2---:R-:W-:Y:S01]  /*4930*/  MOV R10, UR4 ;  /* 0x00000004000a7c02 */ /* 0x004fe20008000f00 */
[----:B------:R-:W-:Y:S05]  /*4940*/  BRA.U !UP0, `(.L_x_86) ;  /* 0xfffffffd08e87547 */ /* 0x000fea000b83ffff */
.L_x_85:
[----:B------:R-:W2:Y:S01]  /*4950*/  LDS R6, [UR5+0x10] ;  /* 0x00001005ff067984 */ /* 0x000ea20008000800 */
[----:B------:R-:W-:Y:S01]  /*4960*/  IMAD.U32 R3, RZ, RZ, UR6 ;  /* 0x00000006ff037e24 */ /* 0x000fe2000f8e00ff */
[----:B------:R-:W-:-:S03]  /*4970*/  MOV R4, UR30 ;  /* 0x0000001e00047c02 */ /* 0x000fc60008000f00 */
[----:B------:R-:W-:Y:S01]  /*4980*/  VIADD R3, R3, 0x2c0 ;  /* 0x000002c003037836 */ /* 0x000fe20000000000 */
[----:B--2---:R-:W-:-:S04]  /*4990*/  SHF.L.U32 R6, R6, 0x1f, RZ ;  /* 0x0000001f06067819 */ /* 0x004fc800000006ff */
[----:B------:R-:W2:Y:S02]  /*49a0*/  SYNCS.PHASECHK.TRANS64.TRYWAIT P0, [UR5+0x8], R6 ;  /* 0x00000806ff0075a7 */ /* 0x000ea40008001105 */
[----:B--2---:R-:W-:Y:S05]  /*49b0*/  @P0 BRA `(.L_x_87) ;  /* 0x0000000000080947 */ /* 0x004fea0003800000 */
[----:B------:R-:W2:Y:S02]  /*49c0*/  SYNCS.PHASECHK.TRANS64.TRYWAIT P0, [UR5+0x8], R6 ;  /* 0x00000806ff0075a7 */ /* 0x000ea40008001105 */
[----:B--2---:R-:W-:Y:S05]  /*49d0*/  @!P0 BRA `(.L_x_88) ;  /* 0x0000005800408947 */ /* 0x004fea0003800000 */
.L_x_87:
[----:B------:R-:W-:Y:S01]  /*49e0*/  PRMT R4, R4, 0x654, R3 ;  /* 0x0000065404047816 */ /* 0x000fe20000000003 */
[----:B------:R-:W-:Y:S01]  /*49f0*/  HFMA2 R3, -RZ, RZ, 0, 5.9604644775390625e-08 ;  /* 0x00000001ff037431 */ /* 0x000fe200000001ff */
[----:B------:R-:W-:Y:S01]  /*4a00*/  UPRMT UR4, UR30, 0x654, UR7 ;  /* 0x000006541e047896 */ /* 0x000fe20008000007 */
[----:B------:R-:W-:Y:S02]  /*4a10*/  IMAD.MOV.U32 R8, RZ, RZ, 0xffff ;  /* 0x0000ffffff087424 */ /* 0x000fe400078e00ff */
[----:B--2---:R-:W-:Y:S02]  /*4a20*/  IMAD.MOV.U32 R6, RZ, RZ, 0x4 ;  /* 0x00000004ff067424 */ /* 0x004fe400078e00ff */
[----:B------:R-:W-:Y:S01]  /*4a30*/  IMAD.SHL.U32 R9, R10, 0x20, RZ ;  /* 0x000000200a097824 */ /* 0x000fe200078e00ff */
[----:B------:R-:W-:Y:S02]  /*4a40*/  MOV R5, UR4 ;  /* 0x0000000400057c02 */ /* 0x000fe40008000f00 */
[-C--:B------:R-:W-:Y:S01]  /*4a50*/  SHF.L.U32 R8, R8, R10.reuse, RZ ;  /* 0x0000000a08087219 */ /* 0x080fe200000006ff */
[----:B------:R2:W-:Y:S01]  /*4a60*/  SYNCS.ARRIVE.TRANS64.RED RZ, [UR4], R6 ;  /* 0x00000006ffff79a7 */ /* 0x0005e20008000404 */
[----:B------:R-:W-:Y:S01]  /*4a70*/  SHF.L.U32 R7, R3, R10, RZ ;  /* 0x0000000a03077219 */ /* 0x000fe200000006ff */
[----:B------:R2:W-:Y:S04]  /*4a80*/  STS [UR6+0x2c0], R9 ;  /* 0x0002c009ff007988 */ /* 0x0005e80008000806 */
[----:B------:R2:W-:Y:S04]  /*4a90*/  STAS [R4.64], R10 ;  /* 0x0000000a04007dbd */ /* 0x0005e8000c0008ff */
[----:B------:R2:W-:Y:S04]  /*4aa0*/  ATOMS.OR RZ, [UR5+0x14], R8 ;  /* 0x00001408ffff798c */ /* 0x0005e8000b000005 */
[----:B------:R2:W-:Y:S04]  /*4ab0*/  ATOMS.OR RZ, [UR5+0x18], R7 ;  /* 0x00001807ffff798c */ /* 0x0005e8000b000005 */
[----:B------:R2:W-:Y:S02]  /*4ac0*/  ATOMS.XOR RZ, [UR5+0x10], R3 ;  /* 0x00001003ffff798c */ /* 0x0005e4000b800005 */
.L_x_84:
[----:B-1----:R-:W-:Y:S05]  /*4ad0*/  BSYNC B0 ;  /* 0x0000000000007941 */ /* 0x002fea0003800000 */
.L_x_83:
[----:B------:R-:W-:Y:S05]  /*4ae0*/  BRA.U UP1, `(.L_x_89) ;  /* 0x00000001016c7547 */ /* 0x000fea000b800000 */
[----:B------:R-:W-:-:S03]  /*4af0*/  UMOV UR4, 0xffffffff ;  /* 0xffffffff00047882 */ /* 0x000fc60000000000 */
[----:B------:R-:W-:Y:S05]  /*4b00*/  BRA.DIV UR4, `(.L_x_90) ;  /* 0x0000005a040c7947 */ /* 0x000fea000b800000 */
[----:B------:R-:W-:-:S13]  /*4b10*/  ELECT P6, URZ, PT ;  /* 0x0000000000ff782f */ /* 0x000fda00038c0000 */
.L_x_236:
[----:B------:R-:W-:Y:S05]  /*4b20*/  @!P6 BRA `(.L_x_89) ;  /* 0x00000000005ce947 */ /* 0x000fea0003800000 */
[----:B--2---:R-:W2:Y:S02]  /*4b30*/  LDS R4, [UR5+0x10] ;  /* 0x00001005ff047984 */ /* 0x004ea40008000800 */
[----:B--2---:R-:W-:-:S04]  /*4b40*/  SHF.L.U32 R4, R4, 0x1f, RZ ;  /* 0x0000001f04047819 */ /* 0x004fc800000006ff */
[----:B------:R-:W2:Y:S02]  /*4b50*/  SYNCS.PHASECHK.TRANS64.TRYWAIT P0, [UR5+0x8], R4 ;  /* 0x00000804ff0075a7 */ /* 0x000ea40008001105 */
[----:B--2---:R-:W-:Y:S05]  /*4b60*/  @P0 BRA `(.L_x_91) ;  /* 0x0000000000080947 */ /* 0x004fea0003800000 */
[----:B------:R-:W2:Y:S02]  /*4b70*/  SYNCS.PHASECHK.TRANS64.TRYWAIT P0, [UR5+0x8], R4 ;  /* 0x00000804ff0075a7 */ /* 0x000ea40008001105 */
[----:B--2---:R-:W-:Y:S05]  /*4b80*/  @!P0 BRA `(.L_x_92) ;  /* 0x00000058000c8947 */ /* 0x004fea0003800000 */
.L_x_91:
[----:B------:R-:W3:Y:S01]  /*4b90*/  LDS R6, [UR6+0x2c0] ;  /* 0x0002c006ff067984 */ /* 0x000ee20008000800 */
[----:B--2---:R-:W-:Y:S02]  /*4ba0*/  HFMA2 R3, -RZ, RZ, 0, 5.9604644775390625e-08 ;  /* 0x00000001ff037431 */ /* 0x004fe400000001ff */
[----:B------:R-:W-:Y:S01]  /*4bb0*/  IMAD.MOV.U32 R4, RZ, RZ, 0xffff ;  /* 0x0000ffffff047424 */ /* 0x000fe200078e00ff */
[----:B------:R-:W-:Y:S01]  /*4bc0*/  UPRMT UR4, UR30, 0x654, UR7 ;  /* 0x000006541e047896 */ /* 0x000fe20008000007 */
[----:B---3--:R-:W-:-:S03]  /*4bd0*/  IMAD.SHL.U32 R5, R6, 0x20, RZ ;  /* 0x0000002006057824 */ /* 0x008fc600078e00ff */
[-C--:B------:R-:W-:Y:S02]  /*4be0*/  SHF.L.U32 R4, R4, R6.reuse, RZ ;  /* 0x0000000604047219 */ /* 0x080fe400000006ff */
[----:B------:R-:W-:Y:S01]  /*4bf0*/  SHF.L.U32 R6, R3, R6, RZ ;  /* 0x0000000603067219 */ /* 0x000fe200000006ff */
[----:B------:R3:W-:Y:S04]  /*4c00*/  STS [UR6+0x2c0], R5 ;  /* 0x0002c005ff007988 */ /* 0x0007e80008000806 */
[----:B------:R3:W-:Y:S04]  /*4c10*/  ATOMS.OR RZ, [UR5+0x14], R4 ;  /* 0x00001404ffff798c */ /* 0x0007e8000b000005 */
[----:B------:R3:W-:Y:S01]  /*4c20*/  ATOMS.OR RZ, [UR5+0x18], R6 ;  /* 0x00001806ffff798c */ /* 0x0007e2000b000005 */
[----:B------:R-:W-:Y:S03]  /*4c30*/  SYNCS.ARRIVE.TRANS64.RED.A1T0 RZ, [UR4], RZ ;  /* 0x000000ffffff79a7 */ /* 0x000fe60008100404 */
[----:B------:R3:W-:Y:S01]  /*4c40*/  ATOMS.XOR RZ, [UR5+0x10], R3 ;  /* 0x00001003ffff798c */ /* 0x0007e2000b800005 */
[----:B------:R-:W-:Y:S05]  /*4c50*/  BRA `(.L_x_89) ;  /* 0x0000000000107947 */ /* 0x000fea0003800000 */
.L_x_82:
[----:B------:R-:W-:Y:S02]  /*4c60*/  MOV R3, 0xffffffff ;  /* 0xffffffff00037802 */ /* 0x000fe40000000f00 */
[----:B------:R-:W-:-:S03]  /*4c70*/  MOV R4, 0x4ca0 ;  /* 0x00004ca000047802 */ /* 0x000fc60000000f00 */
[----:B------:R2:W-:Y:S04]  /*4c80*/  STS [UR6+0x2c0], R3 ;  /* 0x0002c003ff007988 */ /* 0x0005e80008000806 */
[----:B-12--5:R-:W-:Y:S05]  /*4c90*/  CALL.REL.NOINC `($__internal_1_$__cuda_sm10x_tcgen05_guardrail_trap_phase_invalid_during_alloc) ;  /* 0x0000005c00487944 */ /* 0x026fea0003c00000 */
.L_x_89:
[----:B------:R-:W-:Y:S05]  /*4ca0*/  WARPSYNC.ALL ;  /* 0x0000000000007948 */ /* 0x000fea0003800000 */
[----:B------:R-:W4:Y:S01]  /*4cb0*/  S2UR UR17, SR_CgaCtaId ;  /* 0x00000000001179c3 */ /* 0x000f220000008800 */
[----:B------:R-:W-:Y:S01]  /*4cc0*/  UMOV UR4, 0x400 ;  /* 0x0000040000047882 */ /* 0x000fe20000000000 */
[----:B------:R-:W-:-:S06]  /*4cd0*/  NOP ;  /* 0x0000000000007918 */ /* 0x000fcc0000000000 */
[----:B------:R-:W-:Y:S06]  /*4ce0*/  BAR.ARV 0x6, 0xa0 ;  /* 0x0182800000007b1d */ /* 0x000fec0000002000 */
[----:B------:R-:W1:Y:S01]  /*4cf0*/  LDCU.64 UR6, c[0x0][0x388] ;  /* 0x00007100ff0677ac */ /* 0x000e620008000a00 */
[----:B------:R-:W-:Y:S01]  /*4d00*/  LOP3.LUT R2, R2, 0xffff, RZ, 0xc0, !PT ;  /* 0x0000ffff02027812 */ /* 0x000fe200078ec0ff */
[----:B--2---:R-:W-:Y:S01]  /*4d10*/  IMAD.MOV.U32 R8, RZ, RZ, 0x1 ;  /* 0x00000001ff087424 */ /* 0x004fe200078e00ff */
[----:B------:R-:W-:Y:S01]  /*4d20*/  LOP3.LUT R0, R0, 0xffff, RZ, 0xc0, !PT ;  /* 0x0000ffff00007812 */ /* 0x000fe200078ec0ff */
[----:B------:R-:W-:Y:S01]  /*4d30*/  UMOV UR21, URZ ;  /* 0x000000ff00157c82 */ /* 0x000fe20008000000 */
[----:B------:R-:W-:Y:S01]  /*4d40*/  R2UR UR18, R2 ;  /* 0x00000000021272ca */ /* 0x000fe200000e0000 */
[----:B------:R-:W-:Y:S01]  /*4d50*/  IMAD.MOV.U32 R2, RZ, RZ, RZ ;  /* 0x000000ffff027224 */ /* 0x000fe200078e00ff */
[----:B------:R-:W-:Y:S01]  /*4d60*/  R2UR UR23, R0 ;  /* 0x00000000001772ca */ /* 0x000fe200000e0000 */
[----:B------:R-:W-:Y:S01]  /*4d70*/  IMAD.MOV.U32 R0, RZ, RZ, RZ ;  /* 0x000000ffff007224 */ /* 0x000fe200078e00ff */
[----:B------:R-:W-:-:S02]  /*4d80*/  UISETP.NE.AND UP3, UPT, UR31, URZ, UPT ;  /* 0x000000ff1f00728c */ /* 0x000fc4000bf65270 */
[----:B----4-:R-:W-:Y:S01]  /*4d90*/  ULEA UR17, UR17, UR4, 0x18 ;  /* 0x0000000411117291 */ /* 0x010fe2000f8ec0ff */
[----:B------:R-:W-:Y:S01]  /*4da0*/  UMOV UR16, URZ ;  /* 0x000000ff00107c82 */ /* 0x000fe20008000000 */
[----:B------:R-:W-:Y:S02]  /*4db0*/  UMOV UR26, 0x0 ;  /* 0x00000000001a7882 */ /* 0x000fe40000000000 */
[----:B------:R-:W-:Y:S01]  /*4dc0*/  UIADD3 UR29, UPT, UPT, UR17, 0x278, URZ ;  /* 0x00000278111d7890 */ /* 0x000fe2000fffe0ff */
[----:B------:R-:W-:Y:S01]  /*4dd0*/  UMOV UR27, 0x8100490 ;  /* 0x08100490001b7882 */ /* 0x000fe20000000000 */
[----:B-1----:R-:W-:-:S03]  /*4de0*/  UIADD3 UR4, UPT, UPT, UR6, 0x1f, URZ ;  /* 0x0000001f06047890 */ /* 0x002fc6000fffe0ff */
[----:B---3--:R-:W1:Y:S01]  /*4df0*/  LDS R3, [UR17+0x2c0] ;  /* 0x0002c011ff037984 */ /* 0x008e620008000800 */
[----:B------:R-:W2:Y:S01]  /*4e00*/  LDCU UR6, c[0x0][0x390] ;  /* 0x00007200ff0677ac */ /* 0x000ea20008000800 */
[----:B------:R-:W-:Y:S02]  /*4e10*/  USHF.R.S32.HI UR5, URZ, 0x1f, UR4 ;  /* 0x0000001fff057899 */ /* 0x000fe40008011404 */
[----:B------:R-:W-:Y:S02]  /*4e20*/  UPRMT UR29, URZ, 0x654, UR29 ;  /* 0x00000654ff1d7896 */ /* 0x000fe4000800001d */
[----:B------:R-:W-:Y:S02]  /*4e30*/  ULEA.HI UR4, UR5, UR4, URZ, 0x5 ;  /* 0x0000000405047291 */ /* 0x000fe4000f8f28ff */
[----:B------:R-:W-:Y:S02]  /*4e40*/  UIADD3 UR5, UPT, UPT, UR17, 0x3400, URZ ;  /* 0x0000340011057890 */ /* 0x000fe4000fffe0ff */
[----:B------:R-:W-:-:S02]  /*4e50*/  USHF.R.S32.HI UR4, URZ, 0x5, UR4 ;  /* 0x00000005ff047899 */ /* 0x000fc40008011404 */
[----:B------:R-:W-:Y:S02]  /*4e60*/  USHF.R.U32.HI UR5, URZ, 0x4, UR5 ;  /* 0x00000004ff057899 */ /* 0x000fe40008011605 */
[----:B------:R-:W-:Y:S02]  /*4e70*/  UIMAD UR7, UR4, UR7, URZ ;  /* 0x00000007040772a4 */ /* 0x000fe4000f8e02ff */
[----:B------:R-:W-:Y:S02]  /*4e80*/  UIADD3 UR4, UPT, UPT, UR17, 0x26400, URZ ;  /* 0x0002640011047890 */ /* 0x000fe4000fffe0ff */
[----:B------:R-:W-:Y:S02]  /*4e90*/  ULOP3.LUT UR5, UR5, 0x3fff, URZ, 0xc0, !UPT ;  /* 0x00003fff05057892 */ /* 0x000fe4000f8ec0ff */
[----:B------:R-:W-:Y:S02]  /*4ea0*/  USHF.R.U32.HI UR4, URZ, 0x4, UR4 ;  /* 0x00000004ff047899 */ /* 0x000fe40008011604 */
[----:B------:R-:W-:-:S02]  /*4eb0*/  ULOP3.LUT UR19, UR5, 0x10000, URZ, 0xfc, !UPT ;  /* 0x0001000005137892 */ /* 0x000fc4000f8efcff */
[----:B------:R-:W-:Y:S02]  /*4ec0*/  ULOP3.LUT UR20, UR4, 0x3fff, URZ, 0xc0, !UPT ;  /* 0x00003fff04147892 */ /* 0x000fe4000f8ec0ff */
[----:B--2---:R-:W-:Y:S02]  /*4ed0*/  UIMAD UR4, UR7, UR6, URZ ;  /* 0x00000006070472a4 */ /* 0x004fe4000f8e02ff */
[----:B------:R-:W-:Y:S02]  /*4ee0*/  ULOP3.LUT UR20, UR20, 0x10000, URZ, 0xfc, !UPT ;  /* 0x0001000014147892 */ /* 0x000fe4000f8efcff */
[----:B------:R-:W-:Y:S02]  /*4ef0*/  UIADD3 UR28, UPT, UPT, UR4, -0x1, URZ ;  /* 0xffffffff041c7890 */ /* 0x000fe4000fffe0ff */
[----:B------:R-:W-:Y:S01]  /*4f00*/  UISETP.GE.AND UP4, UPT, UR4, 0x1, UPT ;  /* 0x000000010400788c */ /* 0x000fe2000bf86270 */
[----:B------:R-:W-:Y:S01]  /*4f10*/  UMOV UR24, 0x0 ;  /* 0x0000000000187882 */ /* 0x000fe20000000000 */
[----:B------:R-:W-:Y:S01]  /*4f20*/  UMOV UR25, 0x8100490 ;  /* 0x0810049000197882 */ /* 0x000fe20000000000 */
[C---:B-1----:R-:W-:Y:S01]  /*4f30*/  VIADD R5, R3.reuse, 0x20 ;  /* 0x0000002003057836 */ /* 0x042fe20000000000 */
[----:B------:R-:W-:-:S04]  /*4f40*/  LOP3.LUT R4, R3, 0xffff, RZ, 0xc0, !PT ;  /* 0x0000ffff03047812 */ /* 0x000fc800078ec0ff */
[----:B------:R-:W-:-:S05]  /*4f50*/  LOP3.LUT R5, R5, 0xffff, RZ, 0xc0, !PT ;  /* 0x0000ffff05057812 */ /* 0x000fca00078ec0ff */
[----:B------:R1:W-:Y:S02]  /*4f60*/  STL.64 [R1], R4 ;  /* 0x0000000401007387 */ /* 0x0003e40000100a00 */
.L_x_101:
[----:B-1----:R-:W-:-:S04]  /*4f70*/  SHF.L.U32 R5, R2, 0x1f, RZ ;  /* 0x0000001f02057819 */ /* 0x002fc800000006ff */
[----:B------:R-:W1:Y:S02]  /*4f80*/  SYNCS.PHASECHK.TRANS64.TRYWAIT P0, [UR17+0x270], R5 ;  /* 0x00027005ff0075a7 */ /* 0x000e640008001111 */
[----:B-1-34-:R-:W-:Y:S05]  /*4f90*/  @!P0 BRA `(.L_x_93) ;  /* 0x0000005400208947 */ /* 0x01afea0003800000 */
.L_x_238:
[----:B-1----:R-:W1:Y:S01]  /*4fa0*/  LDS.128 R4, [UR17+0x2b0] ;  /* 0x0002b011ff047984 */ /* 0x002e620008000c00 */
[----:B------:R-:W-:Y:S01]  /*4fb0*/  ULEA UR22, UR21, UR17, 0x3 ;  /* 0x0000001115167291 */ /* 0x000fe2000f8e18ff */
[----:B------:R-:W-:Y:S01]  /*4fc0*/  @!PT LDS RZ, [RZ] ;  /* 0x00000000fffff984 */ /* 0x000fe20000000800 */
[----:B------:R-:W-:Y:S01]  /*4fd0*/  @!PT LDS RZ, [RZ] ;  /* 0x00000000fffff984 */ /* 0x000fe20000000800 */
[----:B------:R-:W-:Y:S01]  /*4fe0*/  @!PT LDS RZ, [RZ] ;  /* 0x00000000fffff984 */ /* 0x000fe20000000800 */
[----:B------:R-:W-:Y:S01]  /*4ff0*/  @!PT LDS RZ, [RZ] ;  /* 0x00000000fffff984 */ /* 0x000fe20000000800 */
[----:B------:R2:W-:Y:S06]  /*5000*/  MEMBAR.ALL.CTA ;  /* 0x0000000000007992 */ /* 0x0005ec0000008000 */
[----:B--2---:R-:W2:Y:S02]  /*5010*/  FENCE.VIEW.ASYNC.S ;  /* 0x00000000000073c6 */ /* 0x004ea40000000000 */
[----:B--2---:R-:W-:Y:S01]  /*5020*/  SYNCS.ARRIVE.TRANS64.RED.A1T0 RZ, [UR29], RZ ;  /* 0x000000ffffff79a7 */ /* 0x004fe2000810041d */
[----:B-1----:R-:W-:Y:S01]  /*5030*/  LOP3.LUT P2, RZ, R6, 0x1, RZ, 0xc0, !PT ;  /* 0x0000000106ff7812 */ /* 0x002fe2000784c0ff */
[----:B------:R-:W-:-:S12]  /*5040*/  BRA.U UP3, `(.L_x_94) ;  /* 0x00000001030c7547 */ /* 0x000fd8000b800000 */
[----:B------:R-:W-:-:S04]  /*5050*/  SHF.L.U32 R5, R8, 0x1f, RZ ;  /* 0x0000001f08057819 */ /* 0x000fc800000006ff */
[----:B------:R-:W1:Y:S02]  /*5060*/  SYNCS.PHASECHK.TRANS64.TRYWAIT P0, [UR22+0x290], R5 ;  /* 0x00029005ff0075a7 */ /* 0x000e640008001116 */
[----:B-1----:R-:W-:Y:S05]  /*5070*/  @!P0 BRA `(.L_x_95) ;  /* 0x0000005400008947 */ /* 0x002fea0003800000 */
.L_x_94:
[----:B------:R-:W-:Y:S05]  /*5080*/  BRA.U UP3, `(.L_x_96) ;  /* 0x0000000103d47547 */ /* 0x000fea000b800000 */
[----:B------:R-:W-:Y:S05]  /*5090*/  BRA.U !UP4, `(.L_x_97) ;  /* 0x000000010cc47547 */ /* 0x000fea000b800000 */
[----:B------:R-:W-:Y:S01]  /*50a0*/  ULEA UR4, UR21, UR43, 0x2 ;  /* 0x0000002b15047291 */ /* 0x000fe2000f8e10ff */
[----:B-1----:R-:W-:-:S08]  /*50b0*/  SHF.L.U32 R4, R0, 0x1f, RZ ;  /* 0x0000001f00047819 */ /* 0x002fd000000006ff */
[----:B------:R-:W5:Y:S01]  /*50c0*/  LDL R5, [UR4] ;  /* 0x00000004ff057983 */ /* 0x000f620008100800 */
[----:B------:R-:W-:Y:S02]  /*50d0*/  ULEA UR4, UR16, UR17, 0x3 ;  /* 0x0000001110047291 */ /* 0x000fe4000f8e18ff */
[----:B------:R-:W-:Y:S01]  /*50e0*/  UPLOP3.LUT UP2, UPT, UPT, UPT, UPT, 0x40, 0x4 ;  /* 0x000000000004789c */ /* 0x000fe20003f4e870 */
[----:B------:R-:W-:Y:S01]  /*50f0*/  UMOV UR15, UR28 ;  /* 0x0000001c000f7c82 */ /* 0x000fe20008000000 */
[----:B------:R-:W-:-:S05]  /*5100*/  UMOV UR5, UR16 ;  /* 0x0000001000057c82 */ /* 0x000fca0008000000 */
[----:B------:R1:W2:Y:S04]  /*5110*/  SYNCS.PHASECHK.TRANS64.TRYWAIT P1, [UR4], R4 ;  /* 0x00000004ff0075a7 */ /* 0x0002a80008021104 */
.L_x_100:
[----:B---3--:R-:W-:Y:S01]  /*5120*/  ULEA UR10, UR5, UR17, 0x3 ;  /* 0x00000011050a7291 */ /* 0x008fe2000f8e18ff */
[----:B--2-4-:R-:W-:Y:S11]  /*5130*/  @P1 BRA `(.L_x_98) ;  /* 0x00000000000c1947 */ /* 0x014ff60003800000 */
[----:B------:R-:W-:Y:S04]  /*5140*/  SHF.L.U32 R6, R0, 0x1f, RZ ;  /* 0x0000001f00067819 */ /* 0x000fe800000006ff */
[----:B------:R-:W2:Y:S02]  /*5150*/  SYNCS.PHASECHK.TRANS64.TRYWAIT P0, [UR10], R6 ;  /* 0x00000006ff0075a7 */ /* 0x000ea4000800110a */
[----:B--2---:R-:W-:Y:S05]  /*5160*/  @!P0 BRA `(.L_x_99) ;  /* 0x0000005000dc8947 */ /* 0x004fea0003800000 */
.L_x_98:
[----:B------:R-:W-:Y:S01]  /*5170*/  UISETP.NE.AND UP0, UPT, UR15, URZ, UPT ;  /* 0x000000ff0f00728c */ /* 0x000fe2000bf05270 */
[----:B------:R-:W-:Y:S01]  /*5180*/  PLOP3.LUT P1, PT, PT, PT, PT, 0x80, 0x8 ;  /* 0x000000000008781c */ /* 0x000fe20003f2f070 */
[----:B------:R-:W-:Y:S02]  /*5190*/  UIADD3 UR4, UPT, UPT, UR5, 0x1, URZ ;  /* 0x0000000105047890 */ /* 0x000fe4000fffe0ff */
[----:B------:R-:W-:Y:S02]  /*51a0*/  ULEA UR8, UR5, UR20, 0x7 ;  /* 0x0000001405087291 */ /* 0x000fe4000f8e38ff */
[----:B------:R-:W-:Y:S01]  /*51b0*/  UISETP.NE.AND UP1, UPT, UR4, 0x23, UPT ;  /* 0x000000230400788c */ /* 0x000fe2000bf25270 */
[----:B------:R-:W-:Y:S01]  /*51c0*/  PLOP3.LUT P0, PT, PT, PT, UP0, 0x80, 0x8 ;  /* 0x000000000008781c */ /* 0x000fe20003f0f008 */
[----:B------:R-:W-:Y:S02]  /*51d0*/  UIADD3 UR12, UPT, UPT, UR8, 0x2, URZ ;  /* 0x00000002080c7890 */ /* 0x000fe4000fffe0ff */
[----:B------:R-:W-:Y:S02]  /*51e0*/  USEL UR6, URZ, 0x1, UP1 ;  /* 0x00000001ff067887 */ /* 0x000fe40008800000 */
[----:B------:R-:W-:Y:S02]  /*51f0*/  USEL UR16, UR4, URZ, UP1 ;  /* 0x000000ff04107287 */ /* 0x000fe40008800000 */
[----:B------:R-:W-:Y:S02]  /*5200*/  UIADD3 UR10, UPT, UPT, UR10, 0x118, URZ ;  /* 0x000001180a0a7890 */ /* 0x000fe4000fffe0ff */
[----:B------:R-:W-:Y:S01]  /*5210*/  @UP0 ULEA UR4, UR16, UR17, 0x3 ;  /* 0x0000001110040291 */ /* 0x000fe2000f8e18ff */
[----:B------:R-:W-:Y:S01]  /*5220*/  LOP3.LUT R0, R0, UR6, RZ, 0x3c, !PT ;  /* 0x0000000600007c12 */ /* 0x000fe2000f8e3cff */
[----:B------:R-:W-:Y:S01]  /*5230*/  UMOV UR9, 0x80004020 ;  /* 0x8000402000097882 */ /* 0x000fe20000000000 */
[----:B------:R-:W-:Y:S01]  /*5240*/  UMOV UR13, 0x80004020 ;  /* 0x80004020000d7882 */ /* 0x000fe20000000000 */
[----:B------:R-:W-:Y:S01]  /*5250*/  UMOV UR7, 0x80004020 ;  /* 0x8000402000077882 */ /* 0x000fe20000000000 */
[----:B-1----:R-:W-:Y:S04]  /*5260*/  @P0 SHF.L.U32 R4, R0, 0x1f, RZ ;  /* 0x0000001f00040819 */ /* 0x002fe800000006ff */
[----:B------:R3:W4:Y:S01]  /*5270*/  @P0 SYNCS.PHASECHK.TRANS64.TRYWAIT P1, [UR4], R4 ;  /* 0x00000004ff0005a7 */ /* 0x0007220008021104 */
[----:B------:R-:W-:Y:S11]  /*5280*/  ELECT P0, URZ, PT ;  /* 0x0000000000ff782f */ /* 0x000ff60003800000 */
[----:B------:R-:W-:Y:S02]  /*5290*/  @!UPT UIADD3 URZ, UPT, UPT, URZ, URZ, URZ ;  /* 0x000000fffffff290 */ /* 0x000fe4000fffe0ff */
[C---:B-----5:R-:W-:Y:S01]  /*52a0*/  @P0 R2UR.BROADCAST UR14, R5.reuse ;  /* 0x00000000050e02ca */ /* 0x060fe200008e0000 */
[----:B------:R-:W-:Y:S01]  /*52b0*/  ULEA UR4, UR5, UR19, 0x8 ;  /* 0x0000001305047291 */ /* 0x000fe2000f8e40ff */
[----:B------:R-:W-:Y:S11]  /*52c0*/  ELECT P0, URZ, PT ;  /* 0x0000000000ff782f */ /* 0x000ff60003800000 */
[----:B------:R-:W-:Y:S02]  /*52d0*/  @!UPT UIADD3 URZ, UPT, UPT, URZ, URZ, URZ ;  /* 0x000000fffffff290 */ /* 0x000fe4000fffe0ff */
[----:B------:R-:W-:Y:S01]  /*52e0*/  @P0 R2UR.BROADCAST UR11, R5 ;  /* 0x00000000050b02ca */ /* 0x000fe200008e0000 */
[----:B------:R-:W-:Y:S01]  /*52f0*/  UIADD3 UR6, UPT, UPT, UR4, 0x2, URZ ;  /* 0x0000000204067890 */ /* 0x000fe2000fffe0ff */
[----:B------:R-:W-:Y:S02]  /*5300*/  UMOV UR5, 0x80004020 ;  /* 0x8000402000057882 */ /* 0x000fe40000000000 */
[----:B------:R1:W-:Y:S01]  /*5310*/  UTCHMMA.2CTA gdesc[UR4], gdesc[UR8], tmem[UR14], tmem[UR26], idesc[UR27], UP2 ;  /* 0x00ff1a08040075ea */ /* 0x0003e2000920000e */
[----:B------:R-:W-:Y:S08]  /*5320*/  UPLOP3.LUT UP2, UPT, UPT, UPT, UPT, 0x80, 0x8 ;  /* 0x000000000008789c */ /* 0x000ff00003f4f070 */
[----:B------:R3:W-:Y:S01]  /*5330*/  UTCHMMA.2CTA gdesc[UR6], gdesc[UR12], tmem[UR11], tmem[UR24], idesc[UR25], UPT ;  /* 0x00ff180c060075ea */ /* 0x0007e2000ba0000b */
[----:B------:R3:W-:Y:S01]  /*5340*/  UTCBAR.2CTA.MULTICAST [UR10], URZ, UR18 ;  /* 0x000000ff0a0073e9 */ /* 0x0007e20008200812 */
[----:B-1----:R-:W-:Y:S02]  /*5350*/  UIADD3 UR4, UPT, UPT, UR15, 0x1, URZ ;  /* 0x000000010f047890 */ /* 0x002fe4000fffe0ff */
[----:B------:R-:W-:Y:S02]  /*5360*/  UIADD3 UR8, UPT, UPT, UR15, -0x1, URZ ;  /* 0xffffffff0f087890 */ /* 0x000fe4000fffe0ff */
[----:B------:R-:W-:Y:S01]  /*5370*/  UISETP.GT.U32.AND UP0, UPT, UR4, 0x1, UPT ;  /* 0x000000010400788c */ /* 0x000fe2000bf04070 */
[----:B------:R-:W-:Y:S04]  /*5380*/  UMOV UR5, UR16 ;  /* 0x0000001000057c82 */ /* 0x000fe80008000000 */
[----:B------:R-:W-:Y:S04]  /*5390*/  UMOV UR15, UR8 ;  /* 0x00000008000f7c82 */ /* 0x000fe80008000000 */
[----:B------:R-:W-:Y:S05]  /*53a0*/  BRA.U UP0, `(.L_x_100) ;  /* 0xfffffffd005c7547 */ /* 0x000fea000b83ffff */
.L_x_97:
[----:B------:R-:W-:-:S09]  /*53b0*/  UIADD3 UR4, UPT, UPT, UR22, 0x280, URZ ;  /* 0x0000028016047890 */ /* 0x000fd2000fffe0ff */
[----:B------:R2:W-:Y:S01]  /*53c0*/  UTCBAR.2CTA.MULTICAST [UR4], URZ, UR23 ;  /* 0x000000ff040073e9 */ /* 0x0005e20008200817 */
[----:B------:R-:W-:Y:S02]  /*53d0*/  NOP ;  /* 0x0000000000007918 */ /* 0x000fe40000000000 */
.L_x_96:
[----:B--2---:R-:W-:Y:S01]  /*53e0*/  UIADD3 UR4, UPT, UPT, UR21, 0x1, URZ ;  /* 0x0000000115047890 */ /* 0x004fe2000fffe0ff */
[----:B------:R-:W-:-:S03]  /*53f0*/  LOP3.LUT R2, R2, 0x1, RZ, 0x3c, !PT ;  /* 0x0000000102027812 */ /* 0x000fc600078e3cff */
[----:B------:R-:W-:-:S04]  /*5400*/  UISETP.NE.AND UP0, UPT, UR4, 0x2, UPT ;  /* 0x000000020400788c */ /* 0x000fc8000bf05270 */
[----:B------:R-:W-:Y:S02]  /*5410*/  USEL UR5, URZ, 0x1, UP0 ;  /* 0x00000001ff057887 */ /* 0x000fe40008000000 */
[----:B------:R-:W-:-:S04]  /*5420*/  USEL UR21, UR4, URZ, UP0 ;  /* 0x000000ff04157287 */ /* 0x000fc80008000000 */
[----:B------:R-:W-:Y:S01]  /*5430*/  LOP3.LUT R8, R8, UR5, RZ, 0x3c, !PT ;  /* 0x0000000508087c12 */ /* 0x000fe2000f8e3cff */
[----:B------:R-:W-:Y:S07]  /*5440*/  @P2 BRA `(.L_x_101) ;  /* 0xfffffff800c82947 */ /* 0x000fee000383ffff */
[----:B------:R-:W2:Y:S01]  /*5450*/  S2UR UR8, SR_CgaCtaId ;  /* 0x00000000000879c3 */ /* 0x000ea20000008800 */
[----:B------:R-:W-:Y:S01]  /*5460*/  ELECT P0, URZ, PT ;  /* 0x0000000000ff782f */ /* 0x000fe20003800000 */
[----:B------:R-:W-:Y:S01]  /*5470*/  HFMA2 R0, -RZ, RZ, 0, 5.9604644775390625e-08 ;  /* 0x00000001ff007431 */ /* 0x000fe200000001ff */
[----:B------:R-:W-:-:S05]  /*5480*/  UMOV UR4, 0x40 ;  /* 0x0000004000047882 */ /* 0x000fca0000000000 */
[----:B------:R-:W-:Y:S01]  /*5490*/  UVIRTCOUNT.DEALLOC.SMPOOL 0x80 ;  /* 0x000000800000784c */ /* 0x000fe20000000000 */
[----:B------:R-:W-:Y:S02]  /*54a0*/  UISETP.NE.AND UP0, UPT, UR31, URZ, UPT ;  /* 0x000000ff1f00728c */ /* 0x000fe4000bf05270 */
[----:B--2---:R-:W-:-:S09]  /*54b0*/  ULEA UR8, UR8, UR4, 0x18 ;  /* 0x0000000408087291 */ /* 0x004fd2000f8ec0ff */
[----:B------:R2:W-:Y:S01]  /*54c0*/  @P0 STS.U8 [UR8+0x1c], R0 ;  /* 0x00001c00ff000988 */ /* 0x0005e20008000008 */
[----:B------:R-:W-:Y:S05]  /*54d0*/  BRA.U UP0, `(.L_x_102) ;  /* 0x0000000100587547 */ /* 0x000fea000b800000 */
[----:B------:R-:W-:Y:S01]  /*54e0*/  UIADD3 UR5, UPT, UPT, UR17, 0x290, URZ ;  /* 0x0000029011057890 */ /* 0x000fe2000fffe0ff */
[----:B------:R-:W-:-:S03]  /*54f0*/  SHF.L.U32 R2, R8, 0x1f, RZ ;  /* 0x0000001f08027819 */ /* 0x000fc600000006ff */
[----:B------:R-:W-:-:S09]  /*5500*/  ULEA UR4, UR21, UR5, 0x3 ;  /* 0x0000000515047291 */ /* 0x000fd2000f8e18ff */
[----:B------:R-:W1:Y:S02]  /*5510*/  SYNCS.PHASECHK.TRANS64.TRYWAIT P0, [UR4], R2 ;  /* 0x00000002ff0075a7 */ /* 0x000e640008001104 */
[----:B-1----:R-:W-:Y:S05]  /*5520*/  @!P0 BRA `(.L_x_103) ;  /* 0x0000005000048947 */ /* 0x002fea0003800000 */
.L_x_242:
[----:B------:R-:W-:-:S04]  /*5530*/  UIADD3 UR4, UPT, UPT, UR21, 0x1, URZ ;  /* 0x0000000115047890 */ /* 0x000fc8000fffe0ff */
[----:B------:R-:W-:-:S04]  /*5540*/  UISETP.NE.AND UP1, UPT, UR4, 0x2, UPT ;  /* 0x000000020400788c */ /* 0x000fc8000bf25270 */
[----:B---3--:R-:W-:Y:S02]  /*5550*/  USEL UR6, URZ, 0x1, UP1 ;  /* 0x00000001ff067887 */ /* 0x008fe40008800000 */
[----:B------:R-:W-:-:S04]  /*5560*/  USEL UR4, UR4, URZ, UP1 ;  /* 0x000000ff04047287 */ /* 0x000fc80008800000 */
[----:B------:R-:W-:Y:S01]  /*5570*/  ULEA UR4, UR4, UR5, 0x3 ;  /* 0x0000000504047291 */ /* 0x000fe2000f8e18ff */
[----:B-1----:R-:W-:-:S04]  /*5580*/  LOP3.LUT R2, R8, UR6, RZ, 0x3c, !PT ;  /* 0x0000000608027c12 */ /* 0x002fc8000f8e3cff */
[----:B------:R-:W-:Y:S01]  /*5590*/  SHF.L.U32 R2, R2, 0x1f, RZ ;  /* 0x0000001f02027819 */ /* 0x000fe200000006ff */
[----:B--2---:R-:W-:-:S04]  /*55a0*/  IMAD.U32 R0, RZ, RZ, UR4 ;  /* 0x00000004ff007e24 */ /* 0x004fc8000f8e00ff */
[----:B------:R1:W2:Y:S03]  /*55b0*/  SYNCS.PHASECHK.TRANS64.TRYWAIT P0, [R0+URZ], R2 ;  /* 0x00000002000075a7 */ /* 0x0002a600080011ff */
[----:B--2---:R-:W-:Y:S05]  /*55c0*/  @!P0 NANOSLEEP.SYNCS 0x989680 ;  /* 0x009896800000895d */ /* 0x004fea0003900000 */
[----:B------:R-:W2:Y:S02]  /*55d0*/  @!P0 SYNCS.PHASECHK.TRANS64 P0, [R0+URZ], R2 ;  /* 0x00000002000085a7 */ /* 0x000ea400080010ff */
[----:B--2---:R-:W-:Y:S05]  /*55e0*/  @P0 BRA `(.L_x_104) ;  /* 0x0000000000200947 */ /* 0x004fea0003800000 */
.L_x_105:
[----:B--2---:R2:W3:Y:S02]  /*55f0*/  SYNCS.PHASECHK.TRANS64.TRYWAIT P0, [R0+URZ], R2 ;  /* 0x00000002000075a7 */ /* 0x0044e400080011ff */
[----:B---3--:R-:W-:Y:S05]  /*5600*/  @!P0 NANOSLEEP.SYNCS 0x989680 ;  /* 0x009896800000895d */ /* 0x008fea0003900000 */
[----:B------:R-:W3:Y:S02]  /*5610*/  @!P0 SYNCS.PHASECHK.TRANS64 P0, [R0+URZ], R2 ;  /* 0x00000002000085a7 */ /* 0x000ee400080010ff */
[----:B---3--:R-:W-:Y:S05]  /*5620*/  @!P0 BRA `(.L_x_105) ;  /* 0xfffffffc00f08947 */ /* 0x008fea000383ffff */
[----:B------:R-:W-:Y:S05]  /*5630*/  BRA `(.L_x_104) ;  /* 0x00000000000c7947 */ /* 0x000fea0003800000 */
.L_x_102:
[----:B------:R-:W-:-:S04]  /*5640*/  UIADD3 UR4, UPT, UPT, UR17, 0x2a0, URZ ;  /* 0x000002a011047890 */ /* 0x000fc8000fffe0ff */
[----:B------:R-:W-:-:S09]  /*5650*/  UPRMT UR4, UR30, 0x654, UR4 ;  /* 0x000006541e047896 */ /* 0x000fd20008000004 */
[----:B------:R-:W-:Y:S03]  /*5660*/  SYNCS.ARRIVE.TRANS64.RED.A1T0 RZ, [UR4], RZ ;  /* 0x000000ffffff79a7 */ /* 0x000fe60008100404 */
.L_x_104:
[----:B-12---:R-:W-:Y:S01]  /*5670*/  SHF.L.U32 R2, RZ, 0x1f, RZ ;  /* 0x0000001fff027819 */ /* 0x006fe200000006ff */
[----:B------:R-:W-:Y:S01]  /*5680*/  UIADD3 UR4, UPT, UPT, UR17, 0x2a0, URZ ;  /* 0x000002a011047890 */ /* 0x000fe2000fffe0ff */
[----:B------:R-:W-:Y:S02]  /*5690*/  PLOP3.LUT P0, PT, PT, PT, UP0, 0x80, 0x8 ;  /* 0x000000000008781c */ /* 0x000fe40003f0f008 */
[----:B----4-:R-:W1:Y:S02]  /*56a0*/  SYNCS.PHASECHK.TRANS64.TRYWAIT P1, [UR17+0x2a0], R2 ;  /* 0x0002a002ff0075a7 */ /* 0x010e640008021111 */
[----:B-1----:R-:W-:Y:S09]  /*56b0*/  @!P1 BRA `(.L_x_106) ;  /* 0x0000004c00b89947 */ /* 0x002ff20003800000 */
.L_x_244:
[----:B------:R-:W-:Y:S01]  /*56c0*/  @!UP0 UPRMT UR4, UR30, 0x654, UR4 ;  /* 0x000006541e048896 */ /* 0x000fe20008000004 */
[----:B------:R-:W-:Y:S01]  /*56d0*/  LOP3.LUT R3, R3, 0xffff, RZ, 0xc0, !PT ;  /* 0x0000ffff03037812 */ /* 0x000fe200078ec0ff */
[----:B-1----:R-:W-:-:S03]  /*56e0*/  IMAD.MOV.U32 R2, RZ, RZ, 0xffff ;  /* 0x0000ffffff027424 */ /* 0x002fc600078e00ff */
[----:B------:R-:W-:-:S04]  /*56f0*/  SHF.R.U32.HI R3, RZ, 0x5, R3 ;  /* 0x00000005ff037819 */ /* 0x000fc80000011603 */
[----:B------:R-:W-:Y:S01]  /*5700*/  @!P0 SYNCS.ARRIVE.TRANS64.RED.A1T0 RZ, [UR4], RZ ;  /* 0x000000ffffff89a7 */ /* 0x000fe20008100404 */
[----:B------:R-:W-:Y:S01]  /*5710*/  NOP ;  /* 0x0000000000007918 */ /* 0x000fe20000000000 */
[----:B------:R-:W1:Y:S01]  /*5720*/  LDS R0, [UR8+0x14] ;  /* 0x00001408ff007984 */ /* 0x000e620008000800 */
[----:B------:R-:W-:-:S04]  /*5730*/  SHF.L.U32 R2, R2, R3, RZ ;  /* 0x0000000302027219 */ /* 0x000fc800000006ff */
[----:B-1----:R-:W-:-:S04]  /*5740*/  LOP3.LUT R0, R0, R2, RZ, 0xc0, !PT ;  /* 0x0000000200007212 */ /* 0x002fc800078ec0ff */
[----:B------:R-:W-:Y:S01]  /*5750*/  ISETP.NE.AND P0, PT, R0, R2, PT ;  /* 0x000000020000720c */ /* 0x000fe20003f05270 */
[----:B------:R-:W-:-:S05]  /*5760*/  IMAD.MOV.U32 R0, RZ, RZ, 0x1 ;  /* 0x00000001ff007424 */ /* 0x000fca00078e00ff */
[----:B------:R-:W-:-:S07]  /*5770*/  SHF.L.U32 R0, R0, R3, RZ ;  /* 0x0000000300007219 */ /* 0x000fce00000006ff */
[----:B------:R-:W-:Y:S05]  /*5780*/  @P0 BRA `(.L_x_107) ;  /* 0x00000000005c0947 */ /* 0x000fea0003800000 */
[----:B------:R-:W1:Y:S02]  /*5790*/  LDS R3, [UR8+0x18] ;  /* 0x00001808ff037984 */ /* 0x000e640008000800 */
[----:B-1----:R-:W-:-:S04]  /*57a0*/  LOP3.LUT R3, R3, R0, RZ, 0xc0, !PT ;  /* 0x0000000003037212 */ /* 0x002fc800078ec0ff */
[----:B------:R-:W-:-:S13]  /*57b0*/  ISETP.NE.AND P0, PT, R3, R0, PT ;  /* 0x000000000300720c */ /* 0x000fda0003f05270 */
[----:B------:R-:W-:Y:S05]  /*57c0*/  @P0 BRA `(.L_x_108) ;  /* 0x0000000000400947 */ /* 0x000fea0003800000 */
[----:B------:R-:W-:Y:S01]  /*57d0*/  R2UR UR4, R2 ;  /* 0x00000000020472ca */ /* 0x000fe200000e0000 */
[----:B------:R-:W1:Y:S01]  /*57e0*/  S2R R3, SR_LANEID ;  /* 0x0000000000037919 */ /* 0x000e620000000000 */
[----:B------:R-:W-:-:S04]  /*57f0*/  LOP3.LUT R0, RZ, R0, RZ, 0x33, !PT ;  /* 0x00000000ff007212 */ /* 0x000fc800078e33ff */
[----:B---3--:R-:W2:Y:S07]  /*5800*/  REDUX UR6, R0 ;  /* 0x00000000000673c4 */ /* 0x008eae0000000000 */
[----:B------:R-:W-:-:S03]  /*5810*/  ULOP3.LUT UR5, URZ, UR4, URZ, 0x33, !UPT ;  /* 0x00000004ff057292 */ /* 0x000fc6000f8e33ff */
[----:B------:R-:W-:Y:S02]  /*5820*/  VOTEU.ANY UR4, UPT, PT ;  /* 0x0000000000047886 */ /* 0x000fe400038e0100 */
[----:B------:R-:W-:Y:S01]  /*5830*/  UFLO.U32 UR4, UR4 ;  /* 0x00000004000472bd */ /* 0x000fe200080e0000 */
[----:B------:R-:W-:-:S04]  /*5840*/  IMAD.U32 R2, RZ, RZ, UR5 ;  /* 0x00000005ff027e24 */ /* 0x000fc8000f8e00ff */
[----:B------:R-:W3:Y:S02]  /*5850*/  REDUX UR7, R2 ;  /* 0x00000000020773c4 */ /* 0x000ee40000000000 */
[----:B------:R4:W-:Y:S01]  /*5860*/  UTCATOMSWS.AND URZ, UR5 ;  /* 0x0000000500ff79e3 */ /* 0x0009e20008000000 */
[----:B--2---:R-:W-:Y:S01]  /*5870*/  IMAD.U32 R0, RZ, RZ, UR6 ;  /* 0x00000006ff007e24 */ /* 0x004fe2000f8e00ff */
[----:B-1----:R-:W-:Y:S01]  /*5880*/  ISETP.EQ.U32.AND P0, PT, R3, UR4, PT ;  /* 0x0000000403007c0c */ /* 0x002fe2000bf02070 */
[----:B---3--:R-:W-:-:S12]  /*5890*/  IMAD.U32 R2, RZ, RZ, UR7 ;  /* 0x00000007ff027e24 */ /* 0x008fd8000f8e00ff */
[----:B------:R4:W-:Y:S04]  /*58a0*/  @P0 ATOMS.AND RZ, [UR8+0x14], R2 ;  /* 0x00001402ffff098c */ /* 0x0009e8000a800008 */
[----:B------:R4:W-:Y:S01]  /*58b0*/  @P0 ATOMS.AND RZ, [UR8+0x18], R0 ;  /* 0x00001800ffff098c */ /* 0x0009e2000a800008 */
[----:B------:R-:W-:Y:S05]  /*58c0*/  BRA `(.L_x_109) ;  /* 0x0000000000147947 */ /* 0x000fea0003800000 */
.L_x_108:
[----:B------:R-:W-:Y:S02]  /*58d0*/  MOV R2, 0x58f0 ;  /* 0x000058f000027802 */ /* 0x000fe40000000f00 */
[----:B---3-5:R-:W-:Y:S05]  /*58e0*/  CALL.REL.NOINC `($__internal_0_$__cuda_sm10x_tcgen05_guardrail_trap_col_being_dealloced_not_returned_by_alloc) ;  /* 0x0000005000287944 */ /* 0x028fea0003c00000 */
[----:B------:R-:W-:Y:S05]  /*58f0*/  BRA `(.L_x_109) ;  /* 0x0000000000087947 */ /* 0x000fea0003800000 */
.L_x_107:
[----:B------:R-:W-:Y:S02]  /*5900*/  MOV R2, 0x5920 ;  /* 0x0000592000027802 */ /* 0x000fe40000000f00 */
[----:B---3-5:R-:W-:Y:S05]  /*5910*/  CALL.REL.NOINC `($__internal_2_$__cuda_sm10x_tcgen05_guardrail_trap_unallocated_columns_being_dealloced) ;  /* 0x0000005000347944 */ /* 0x028fea0003c00000 */
.L_x_109:
[----:B------:R-:W-:Y:S01]  /*5920*/  NOP ;  /* 0x0000000000007918 */ /* 0x000fe20000000000 */
[----:B----4-:R-:W-:Y:S05]  /*5930*/  EXIT ;  /* 0x000000000000794d */ /* 0x010fea0003800000 */
.L_x_81:
[----:B------:R-:W-:-:S09]  /*5940*/  UISETP.NE.OR UP0, UPT, UR18, 0x3, !UP3 ;  /* 0x000000031200788c */ /* 0x000fd2000df05670 */
[----:B------:R-:W-:Y:S05]  /*5950*/  BRA.U UP0, `(.L_x_110) ;  /* 0x0000001100947547 */ /* 0x000fea000b800000 */
[----:B------:R-:W2:Y:S01]  /*5960*/  LDCU.64 UR4, c[0x0][0x888] ;  /* 0x00011100ff0477ac */ /* 0x000ea20008000a00 */
[----:B------:R-:W3:Y:S01]  /*5970*/  S2UR UR6, SR_CgaCtaId ;  /* 0x00000000000679c3 */ /* 0x000ee20000008800 */
[----:B------:R-:W-:Y:S01]  /*5980*/  HFMA2 R9, -RZ, RZ, 0, 5.9604644775390625e-08 ;  /* 0x00000001ff097431 */ /* 0x000fe200000001ff */
[----:B------:R-:W-:Y:S01]  /*5990*/  MOV R8, RZ ;  /* 0x000000ff00087202 */ /* 0x000fe20000000f00 */
[----:B------:R-:W4:Y:S01]  /*59a0*/  LDCU UR38, c[0x0][0x370] ;  /* 0x00006e00ff2677ac */ /* 0x000f220008000800 */
[----:B------:R-:W-:Y:S01]  /*59b0*/  HFMA2 R3, -RZ, RZ, 0, 0.00048828125 ;  /* 0x00001000ff037431 */ /* 0x000fe200000001ff */
[----:B------:R-:W1:Y:S03]  /*59c0*/  LDCU.128 UR40, c[0x0][0xb10] ;  /* 0x00016200ff2877ac */ /* 0x000e660008000c00 */
[----:B------:R-:W4:Y:S01]  /*59d0*/  LDC.64 R10, c[0x0][0x348] ;  /* 0x0000d200ff0a7b82 */ /* 0x000f220000000a00 */
[----:B------:R-:W1:Y:S01]  /*59e0*/  LDCU UR33, c[0x0][0x374] ;  /* 0x00006e80ff2177ac */ /* 0x000e620008000800 */
[----:B------:R-:W4:Y:S01]  /*59f0*/  LDCU.64 UR34, c[0x0][0x890] ;  /* 0x00011200ff2277ac */ /* 0x000f220008000a00 */
[----:B------:R-:W4:Y:S01]  /*5a00*/  LDCU UR30, c[0x0][0xb0c] ;  /* 0x00016180ff1e77ac */ /* 0x000f220008000800 */
[----:B--2---:R-:W-:Y:S01]  /*5a10*/  UISETP.NE.U32.AND UP0, UPT, UR4, URZ, UPT ;  /* 0x000000ff0400728c */ /* 0x004fe2000bf05070 */
[----:B------:R-:W2:Y:S01]  /*5a20*/  LDCU UR54, c[0x0][0xb20] ;  /* 0x00016400ff3677ac */ /* 0x000ea20008000800 */
[----:B------:R-:W2:Y:S01]  /*5a30*/  LDCU UR4, c[0x0][0xb30] ;  /* 0x00016600ff0477ac */ /* 0x000ea20008000800 */
[----:B------:R-:W2:Y:S01]  /*5a40*/  LDCU.128 UR48, c[0x0][0x980] ;  /* 0x00013000ff3077ac */ /* 0x000ea20008000c00 */
[----:B------:R-:W-:Y:S01]  /*5a50*/  UMOV UR31, 0x400 ;  /* 0x00000400001f7882 */ /* 0x000fe20000000000 */
[----:B-1----:R-:W-:-:S02]  /*5a60*/  UIMAD.WIDE.U32 UR8, UR33, UR43, URZ ;  /* 0x0000002b210872a5 */ /* 0x002fc4000f8e00ff */
[----:B---3--:R-:W-:Y:S02]  /*5a70*/  ULEA UR31, UR6, UR31, 0x18 ;  /* 0x0000001f061f7291 */ /* 0x008fe4000f8ec0ff */
[----:B----4-:R-:W-:Y:S02]  /*5a80*/  UIMAD.WIDE.U32 UR6, UR38, UR40, URZ ;  /* 0x00000028260672a5 */ /* 0x010fe4000f8e00ff */
[----:B------:R-:W-:Y:S02]  /*5a90*/  UISETP.NE.AND.EX UP5, UPT, UR5, URZ, UPT, UP0 ;  /* 0x000000ff0500728c */ /* 0x000fe4000bfa5300 */
[----:B------:R-:W-:Y:S02]  /*5aa0*/  UISETP.NE.U32.AND UP6, UPT, UR34, URZ, UPT ;  /* 0x000000ff2200728c */ /* 0x000fe4000bfc5070 */
[----:B------:R-:W-:Y:S02]  /*5ab0*/  UIADD3 UR45, UPT, UPT, UR31, 0x278, URZ ;  /* 0x000002781f2d7890 */ /* 0x000fe4000fffe0ff */
[----:B------:R-:W-:-:S02]  /*5ac0*/  UISETP.NE.AND UP0, UPT, UR39, 0x1, UPT ;  /* 0x000000012700788c */ /* 0x000fc4000bf05270 */
[----:B------:R-:W-:Y:S01]  /*5ad0*/  UISETP.NE.AND UP0, UPT, UR30, 0x1, UPT ;  /* 0x000000011e00788c */ /* 0x000fe2000bf05270 */
[----:B------:R-:W-:Y:S01]  /*5ae0*/  UMOV UR6, UR7 ;  /* 0x0000000700067c82 */ /* 0x000fe20008000000 */
[----:B------:R-:W-:Y:S01]  /*5af0*/  UMOV UR47, UR9 ;  /* 0x00000009002f7c82 */ /* 0x000fe20008000000 */
[----:B------:R-:W-:Y:S02]  /*5b00*/  UISETP.GE.AND UP2, UPT, UR39, 0x1, UPT ;  /* 0x000000012700788c */ /* 0x000fe4000bf46270 */
[----:B------:R-:W-:Y:S01]  /*5b10*/  UISETP.NE.AND UP0, UPT, UR42, 0x1, UPT ;  /* 0x000000012a00788c */ /* 0x000fe2000bf05270 */
[----:B------:R-:W-:Y:S01]  /*5b20*/  UMOV UR32, URZ ;  /* 0x000000ff00207c82 */ /* 0x000fe20008000000 */
[----:B------:R-:W-:Y:S01]  /*5b30*/  UPLOP3.LUT UP4, UPT, UPT, UPT, UPT, 0x40, 0x4 ;  /* 0x000000000004789c */ /* 0x000fe20003f8e870 */
[----:B------:R-:W1:Y:S01]  /*5b40*/  LDCU.64 UR22, c[0x0][0xb28] ;  /* 0x00016500ff1677ac */ /* 0x000e620008000a00 */
[----:B------:R-:W3:Y:S01]  /*5b50*/  LDCU.64 UR36, c[0x0][0x990] ;  /* 0x00013200ff2477ac */ /* 0x000ee20008000a00 */
[----:B------:R-:W-:-:S02]  /*5b60*/  UISETP.NE.AND.EX UP6, UPT, UR35, URZ, UPT, UP6 ;  /* 0x000000ff2300728c */ /* 0x000fc4000bfc5360 */
[----:B------:R-:W-:Y:S02]  /*5b70*/  UPRMT UR45, URZ, 0x654, UR45 ;  /* 0x00000654ff2d7896 */ /* 0x000fe4000800002d */
[----:B------:R-:W-:Y:S02]  /*5b80*/  USHF.R.U32.HI UR52, URZ, UR41, UR6 ;  /* 0x00000029ff347299 */ /* 0x000fe40008011606 */
[----:B--2---:R-:W-:Y:S02]  /*5b90*/  USHF.R.U32.HI UR47, URZ, UR54, UR47 ;  /* 0x00000036ff2f7299 */ /* 0x004fe4000801162f */
[----:B------:R-:W-:Y:S02]  /*5ba0*/  UISETP.NE.AND UP3, UPT, UR4, 0x1, UPT ;  /* 0x000000010400788c */ /* 0x000fe4000bf65270 */
[----:B------:R-:W-:Y:S02]  /*5bb0*/  UISETP.NE.AND UP2, UPT, UR48, 0x1, UPT ;  /* 0x000000013000788c */ /* 0x000fe4000bf45270 */
[----:B------:R-:W-:-:S11]  /*5bc0*/  UISETP.NE.AND UP0, UPT, UR51, 0x1, UPT ;  /* 0x000000013300788c */ /* 0x000fd6000bf05270 */
.L_x_119:
[----:B------:R-:W-:Y:S04]  /*5bd0*/  SHF.L.U32 R2, R8, 0x1f, RZ ;  /* 0x0000001f08027819 */ /* 0x000fe800000006ff */
[----:B--2---:R-:W2:Y:S02]  /*5be0*/  SYNCS.PHASECHK.TRANS64.TRYWAIT P0, [UR31+0x270], R2 ;  /* 0x00027002ff0075a7 */ /* 0x004ea4000800111f */
[----:B--2---:R-:W-:Y:S05]  /*5bf0*/  @!P0 BRA `(.L_x_111) ;  /* 0x0000004800808947 */ /* 0x004fea0003800000 */
.L_x_246:
[----:B------:R-:W4:Y:S01]  /*5c00*/  LDS.128 R4, [UR31+0x2b0] ;  /* 0x0002b01fff047984 */ /* 0x000f220008000c00 */
[----:B------:R-:W-:Y:S01]  /*5c10*/  UISETP.GE.AND UP0, UPT, UR39, 0x1, UPT ;  /* 0x000000012700788c */ /* 0x000fe2000bf06270 */
[----:B------:R-:W-:Y:S01]  /*5c20*/  @!PT LDS RZ, [RZ] ;  /* 0x00000000fffff984 */ /* 0x000fe20000000800 */
[----:B------:R-:W-:Y:S01]  /*5c30*/  @!PT LDS RZ, [RZ] ;  /* 0x00000000fffff984 */ /* 0x000fe20000000800 */
[----:B------:R-:W-:Y:S01]  /*5c40*/  @!PT LDS RZ, [RZ] ;  /* 0x00000000fffff984 */ /* 0x000fe20000000800 */
[----:B------:R-:W-:Y:S01]  /*5c50*/  @!PT LDS RZ, [RZ] ;  /* 0x00000000fffff984 */ /* 0x000fe20000000800 */
[----:B------:R1:W-:Y:S06]  /*5c60*/  MEMBAR.ALL.CTA ;  /* 0x0000000000007992 */ /* 0x0003ec0000008000 */
[----:B-1----:R-:W1:Y:S02]  /*5c70*/  FENCE.VIEW.ASYNC.S ;  /* 0x00000000000073c6 */ /* 0x002e640000000000 */
[----:B-1----:R-:W-:Y:S01]  /*5c80*/  SYNCS.ARRIVE.TRANS64.RED.A1T0 RZ, [UR45], RZ ;  /* 0x000000ffffff79a7 */ /* 0x002fe2000810042d */
[----:B----4-:R-:W-:Y:S11]  /*5c90*/  LOP3.LUT P0, RZ, R6, 0x1, RZ, 0xc0, !PT ;  /* 0x0000000106ff7812 */ /* 0x010ff6000780c0ff */
[----:B------:R-:W-:Y:S02]  /*5ca0*/  @!UPT UIADD3 URZ, UPT, UPT, URZ, URZ, URZ ;  /* 0x000000fffffff290 */ /* 0x000fe4000fffe0ff */
[----:B------:R-:W-:Y:S01]  /*5cb0*/  VOTEU.ANY UP2, P0 ;  /* 0x0000000000ff7886 */ /* 0x000fe20000040100 */
[----:B------:R-:W-:Y:S11]  /*5cc0*/  PLOP3.LUT P0, PT, PT, PT, UP2, 0x80, 0x8 ;  /* 0x000000000008781c */ /* 0x000ff60003f0f028 */
[----:B------:R-:W-:Y:S02]  /*5cd0*/  @!UPT UIADD3 URZ, UPT, UPT, URZ, URZ, URZ ;  /* 0x000000fffffff290 */ /* 0x000fe4000fffe0ff */
[----:B--2---:R-:W-:Y:S02]  /*5ce0*/  @P0 MOV R2, R4 ;  /* 0x0000000400020202 */ /* 0x004fe40000000f00 */
[----:B------:R-:W-:Y:S02]  /*5cf0*/  @P0 LOP3.LUT R0, R5, 0xffff, RZ, 0xc0, !PT ;  /* 0x0000ffff05000812 */ /* 0x000fe400078ec0ff */
[----:B------:R-:W-:Y:S02]  /*5d00*/  @P0 R2UR UR5, R2 ;  /* 0x00000000020502ca */ /* 0x000fe400000e0000 */
[----:B------:R-:W-:Y:S11]  /*5d10*/  @P0 R2UR UR4, R0 ;  /* 0x00000000000402ca */ /* 0x000ff600000e0000 */
[----:B------:R-:W-:Y:S02]  /*5d20*/  @UP2 UMOV UR15, UR5 ;  /* 0x00000005000f2c82 */ /* 0x000fe40008000000 */
[----:B------:R-:W-:Y:S01]  /*5d30*/  @UP2 UMOV UR14, UR4 ;  /* 0x00000004000e2c82 */ /* 0x000fe20008000000 */
[----:B------:R-:W-:Y:S05]  /*5d40*/  BRA.U !UP0, `(.L_x_112) ;  /* 0x0000000108c07547 */ /* 0x000fea000b800000 */
[----:B------:R-:W-:Y:S02]  /*5d50*/  UP2UR UR18, UPR, URZ, 0x4 ;  /* 0x00000004ff127883 */ /* 0x000fe40008000000 */
[----:B------:R-:W-:Y:S02]  /*5d60*/  UISETP.NE.AND UP2, UPT, UR42, 0x1, UPT ;  /* 0x000000012a00788c */ /* 0x000fe4000bf45270 */
[----:B------:R-:W-:Y:S02]  /*5d70*/  UIMAD.WIDE.U32 UR6, UR14, UR43, URZ ;  /* 0x0000002b0e0672a5 */ /* 0x000fe4000f8e00ff */
[----:B------:R-:W-:Y:S02]  /*5d80*/  UIMAD.WIDE.U32 UR10, UR15, UR40, URZ ;  /* 0x000000280f0a72a5 */ /* 0x000fe4000f8e00ff */
[----:B------:R-:W-:Y:S02]  /*5d90*/  USEL UR4, UR33, UR47, !UP2 ;  /* 0x0000002f21047287 */ /* 0x000fe4000d000000 */
[----:B------:R-:W-:Y:S02]  /*5da0*/  UISETP.NE.AND UP0, UPT, UR30, 0x1, UPT ;  /* 0x000000011e00788c */ /* 0x000fe4000bf05270 */
[----:B------:R-:W-:Y:S02]  /*5db0*/  UP2UR UR19, UPR, URZ, 0x2 ;  /* 0x00000002ff137883 */ /* 0x000fe40008000000 */
[----:B------:R-:W-:Y:S02]  /*5dc0*/  UISETP.NE.AND UP1, UPT, UR39, 0x1, UPT ;  /* 0x000000012700788c */ /* 0x000fe4000bf25270 */
[----:B------:R-:W-:Y:S02]  /*5dd0*/  UIMAD.WIDE.U32 UR12, UR4, UR22, URZ ;  /* 0x00000016040c72a5 */ /* 0x000fe4000f8e00ff */
[----:B------:R-:W-:Y:S01]  /*5de0*/  USEL UR9, UR38, UR52, !UP0 ;  /* 0x0000003426097287 */ /* 0x000fe2000c000000 */
[----:B------:R-:W-:Y:S01]  /*5df0*/  UMOV UR6, UR7 ;  /* 0x0000000700067c82 */ /* 0x000fe20008000000 */
[----:B------:R-:W-:Y:S01]  /*5e00*/  UMOV UR5, UR11 ;  /* 0x0000000b00057c82 */ /* 0x000fe20008000000 */
[----:B------:R-:W-:Y:S02]  /*5e10*/  USHF.R.U32.HI UR7, URZ, UR54, UR6 ;  /* 0x00000036ff077299 */ /* 0x000fe40008011606 */
[----:B------:R-:W-:Y:S02]  /*5e20*/  USHF.R.U32.HI UR6, URZ, UR41, UR5 ;  /* 0x00000029ff067299 */ /* 0x000fe40008011605 */
[----:B------:R-:W-:Y:S02]  /*5e30*/  UIMAD.WIDE.U32 UR16, UR9, UR22, URZ ;  /* 0x00000016091072a5 */ /* 0x000fe4000f8e00ff */
[----:B------:R-:W-:Y:S02]  /*5e40*/  USEL UR8, UR14, UR7, !UP2 ;  /* 0x000000070e087287 */ /* 0x000fe4000d000000 */
[----:B------:R-:W-:Y:S02]  /*5e50*/  UISETP.NE.AND UP2, UPT, UR18, URZ, UPT ;  /* 0x000000ff1200728c */ /* 0x000fe4000bf45270 */
[----:B------:R-:W-:Y:S01]  /*5e60*/  UIMAD.WIDE.U32 UR10, UR8, UR22, URZ ;  /* 0x00000016080a72a5 */ /* 0x000fe2000f8e00ff */
[----:B------:R-:W-:Y:S02]  /*5e70*/  UMOV UR5, UR13 ;  /* 0x0000000d00057c82 */ /* 0x000fe40008000000 */
[----:B------:R-:W-:Y:S03]  /*5e80*/  @UP1 USHF.R.U32.HI UR4, URZ, UR23, UR5 ;  /* 0x00000017ff041299 */ /* 0x000fe60008011605 */
[----:B------:R-:W-:Y:S01]  /*5e90*/  UMOV UR5, UR17 ;  /* 0x0000001100057c82 */ /* 0x000fe20008000000 */
[----:B------:R-:W-:Y:S02]  /*5ea0*/  UIMAD UR4, UR39, UR4, URZ ;  /* 0x00000004270472a4 */ /* 0x000fe4000f8e02ff */
[----:B------:R-:W-:Y:S02]  /*5eb0*/  @UP1 USHF.R.U32.HI UR9, URZ, UR23, UR5 ;  /* 0x00000017ff091299 */ /* 0x000fe40008011605 */
[----:B------:R-:W-:Y:S02]  /*5ec0*/  USEL UR5, UR15, UR6, !UP0 ;  /* 0x000000060f057287 */ /* 0x000fe4000c000000 */
[----:B------:R-:W-:Y:S02]  /*5ed0*/  UIMAD UR6, UR39, UR9, URZ ;  /* 0x00000009270672a4 */ /* 0x000fe4000f8e02ff */
[----:B------:R-:W-:Y:S03]  /*5ee0*/  UISETP.GE.AND UP0, UPT, UR8, UR4, UPT ;  /* 0x000000040800728c */ /* 0x000fe6000bf06270 */
[----:B------:R-:W-:Y:S01]  /*5ef0*/  UMOV UR4, UR11 ;  /* 0x0000000b00047c82 */ /* 0x000fe20008000000 */
[----:B------:R-:W-:Y:S02]  /*5f00*/  UISETP.GE.OR UP0, UPT, UR5, UR6, UP0 ;  /* 0x000000060500728c */ /* 0x000fe40008706670 */
[----:B------:R-:W-:Y:S02]  /*5f10*/  USHF.R.U32.HI UR4, URZ, UR23, UR4 ;  /* 0x00000017ff047299 */ /* 0x000fe40008011604 */
[----:B------:R-:W-:Y:S02]  /*5f20*/  UIMAD.WIDE.U32 UR6, UR5, UR22, URZ ;  /* 0x00000016050672a5 */ /* 0x000fe4000f8e00ff */
[----:B------:R-:W-:Y:S04]  /*5f30*/  USEL UR10, UR8, UR4, !UP1 ;  /* 0x00000004080a7287 */ /* 0x000fe8000c800000 */
[----:B------:R-:W-:Y:S01]  /*5f40*/  UIADD3 UR11, UPT, UPT, -UR10, URZ, URZ ;  /* 0x000000ff0a0b7290 */ /* 0x000fe2000fffe1ff */
[----:B------:R-:W-:Y:S01]  /*5f50*/  @!UP0 UMOV UR4, UR7 ;  /* 0x0000000700048c82 */ /* 0x000fe20008000000 */
[----:B------:R-:W-:Y:S02]  /*5f60*/  UIADD3 UR7, UPT, UPT, -UR8, URZ, URZ ;  /* 0x000000ff08077290 */ /* 0x000fe4000fffe1ff */
[----:B------:R-:W-:Y:S02]  /*5f70*/  @!UP0 USHF.R.U32.HI UR4, URZ, UR23, UR4 ;  /* 0x00000017ff048299 */ /* 0x000fe40008011604 */
[----:B------:R-:W-:Y:S02]  /*5f80*/  UIMAD UR6, UR39, UR11, UR8 ;  /* 0x0000000b270672a4 */ /* 0x000fe4000f8e0208 */
[----:B------:R-:W-:Y:S02]  /*5f90*/  @!UP0 USEL UR4, UR5, UR4, !UP1 ;  /* 0x0000000405048287 */ /* 0x000fe4000c800000 */
[----:B------:R-:W-:Y:S02]  /*5fa0*/  UISETP.NE.AND UP1, UPT, UR19, URZ, UPT ;  /* 0x000000ff1300728c */ /* 0x000fe4000bf25270 */
[----:B------:R-:W-:Y:S02]  /*5fb0*/  @!UP0 UIMAD UR6, UR9, UR6, UR4 ;  /* 0x00000006090682a4 */ /* 0x000fe4000f8e0204 */
[----:B------:R-:W-:Y:S02]  /*5fc0*/  @!UP0 UIADD3 UR9, UPT, UPT, UR10, -UR4, URZ ;  /* 0x800000040a098290 */ /* 0x000fe4000fffe0ff */
[----:B------:R-:W-:Y:S02]  /*5fd0*/  UIADD3 UR4, UPT, UPT, -UR5, URZ, URZ ;  /* 0x000000ff05047290 */ /* 0x000fe4000fffe1ff */
[----:B------:R-:W-:Y:S03]  /*5fe0*/  @!UP0 UIMAD UR8, UR9, UR39, UR5 ;  /* 0x00000027090882a4 */ /* 0x000fe6000f8e0205 */
[----:B------:R-:W-:Y:S01]  /*5ff0*/  @!UP0 UMOV UR5, UR6 ;  /* 0x0000000600058c82 */ /* 0x000fe20008000000 */
[----:B------:R-:W-:Y:S02]  /*6000*/  UIMAD UR6, UR30, UR4, UR15 ;  /* 0x000000041e0672a4 */ /* 0x000fe4000f8e020f */
[----:B------:R-:W-:Y:S02]  /*6010*/  UIMAD UR4, UR42, UR7, UR14 ;  /* 0x000000072a0472a4 */ /* 0x000fe4000f8e020e */
[----:B------:R-:W-:Y:S02]  /*6020*/  UIMAD UR15, UR5, UR30, UR6 ;  /* 0x0000001e050f72a4 */ /* 0x000fe4000f8e0206 */
[----:B------:R-:W-:Y:S11]  /*6030*/  UIMAD UR14, UR8, UR42, UR4 ;  /* 0x0000002a080e72a4 */ /* 0x000ff6000f8e0204 */
[----:B------:R-:W-:Y:S01]  /*6040*/  @!UPT UIADD3 URZ, UPT, UPT, URZ, URZ, URZ ;  /* 0x000000fffffff290 */ /* 0x000fe2000fffe0ff */
.L_x_112:
[----:B------:R-:W1:Y:S01]  /*6050*/  @!UP3 LDCU.128 UR8, c[0x0][0xb10] ;  /* 0x00016200ff08b7ac */ /* 0x000e620008000c00 */
[----:B------:R-:W-:Y:S04]  /*6060*/  ISETP.NE.U32.AND P1, PT, RZ, UR34, PT ;  /* 0x00000022ff007c0c */ /* 0x000fe8000bf25070 */
[----:B------:R-:W-:Y:S01]  /*6070*/  ISETP.NE.AND.EX P1, PT, RZ, UR35, PT, P1 ;  /* 0x00000023ff007c0c */ /* 0x000fe2000bf25310 */
[----:B------:R-:W2:Y:S01]  /*6080*/  @!UP3 LDCU UR5, c[0x0][0xb0c] ;  /* 0x00016180ff05b7ac */ /* 0x000ea20008000800 */
[----:B------:R-:W-:Y:S02]  /*6090*/  USHF.L.U32 UR26, UR20, 0x6, URZ ;  /* 0x00000006141a7899 */ /* 0x000fe400080006ff */
[----:B-1----:R-:W-:Y:S07]  /*60a0*/  UIMAD.WIDE.U32 UR6, UR15, UR8, URZ ;  /* 0x000000080f0672a5 */ /* 0x002fee000f8e00ff */
[----:B------:R-:W-:Y:S01]  /*60b0*/  @!UP3 UMOV UR4, UR7 ;  /* 0x000000070004bc82 */ /* 0x000fe20008000000 */
[----:B--2---:R-:W-:Y:S02]  /*60c0*/  @!UP3 UISETP.NE.AND UP0, UPT, UR5, 0x1, UPT ;  /* 0x000000010500b88c */ /* 0x004fe4000bf05270 */
[----:B------:R-:W-:Y:S02]  /*60d0*/  @!UP3 USHF.R.U32.HI UR4, URZ, UR9, UR4 ;  /* 0x00000009ff04b299 */ /* 0x000fe40008011604 */
[----:B------:R-:W-:Y:S02]  /*60e0*/  UIMAD.WIDE.U32 UR6, UR14, UR11, URZ ;  /* 0x0000000b0e0672a5 */ /* 0x000fe4000f8e00ff */
[----:B------:R-:W-:Y:S02]  /*60f0*/  @!UP3 USEL UR8, UR15, UR4, !UP0 ;  /* 0x000000040f08b287 */ /* 0x000fe4000c000000 */
[----:B------:R-:W-:Y:S03]  /*6100*/  @!UP3 UISETP.NE.AND UP0, UPT, UR10, 0x1, UPT ;  /* 0x000000010a00b88c */ /* 0x000fe6000bf05270 */
[----:B------:R-:W-:Y:S02]  /*6110*/  @!UP3 UMOV UR6, UR7 ;  /* 0x000000070006bc82 */ /* 0x000fe40008000000 */
[----:B------:R-:W1:Y:S02]  /*6120*/  @!UP3 LDCU UR4, c[0x0][0xb20] ;  /* 0x00016400ff04b7ac */ /* 0x000e640008000800 */
[----:B-1----:R-:W-:Y:S04]  /*6130*/  @!UP3 USHF.R.U32.HI UR6, URZ, UR4, UR6 ;  /* 0x00000004ff06b299 */ /* 0x002fe80008011606 */
[----:B------:R-:W-:Y:S04]  /*6140*/  @!UP3 USEL UR6, UR14, UR6, !UP0 ;  /* 0x000000060e06b287 */ /* 0x000fe8000c000000 */
[----:B------:R-:W-:Y:S02]  /*6150*/  @!UP3 UIADD3 UR4, UPT, UPT, -UR8, UR6, URZ ;  /* 0x000000060804b290 */ /* 0x000fe4000fffe1ff */
[----:B------:R-:W-:Y:S02]  /*6160*/  @!UP3 UIADD3 UR6, UPT, UPT, UR8, -UR6, URZ ;  /* 0x800000060806b290 */ /* 0x000fe4000fffe0ff */
[----:B------:R-:W-:Y:S02]  /*6170*/  @!UP3 UIMAD UR15, UR4, UR5, UR15 ;  /* 0x00000005040fb2a4 */ /* 0x000fe4000f8e020f */
[----:B------:R-:W-:Y:S01]  /*6180*/  @!UP3 UIMAD UR14, UR6, UR10, UR14 ;  /* 0x0000000a060eb2a4 */ /* 0x000fe2000f8e020e */
[----:B------:R-:W-:Y:S11]  /*6190*/  BRA.U UP4, `(.L_x_113) ;  /* 0x0000000104107547 */ /* 0x000ff6000b800000 */
[----:B------:R-:W-:Y:S04]  /*61a0*/  MOV R2, UR53 ;  /* 0x0000003500027c02 */ /* 0x000fe80008000f00 */
[----:B------:R-:W-:Y:S04]  /*61b0*/  SHF.L.U32 R2, R2, 0x1f, RZ ;  /* 0x0000001f02027819 */ /* 0x000fe800000006ff */
[----:B------:R-:W1:Y:S02]  /*61c0*/  SYNCS.PHASECHK.TRANS64.TRYWAIT P2, [UR31+0x268], R2 ;  /* 0x00026802ff0075a7 */ /* 0x000e64000804111f */
[----:B-1----:R-:W-:Y:S05]  /*61d0*/  @!P2 BRA `(.L_x_114) ;  /* 0x000000440020a947 */ /* 0x002fea0003800000 */
.L_x_113:
[----:B------:R-:W-:Y:S05]  /*61e0*/  BRA.U !UP6, `(.L_x_115) ;  /* 0x000000010e387547 */ /* 0x000fea000b800000 */
[----:B------:R-:W-:Y:S01]  /*61f0*/  UPLOP3.LUT UP1, UPT, UPT, UPT, UP5, 0x80, 0x8 ;  /* 0x000000000008789c */ /* 0x000fe20003f2f050 */
[----:B-1----:R-:W-:Y:S01]  /*6200*/  HFMA2 R0, -RZ, RZ, 0, 5.9604644775390625e-08 ;  /* 0x00000001ff007431 */ /* 0x002fe200000001ff */
[----:B------:R-:W1:Y:S01]  /*6210*/  LDCU.64 UR8, c[0x0][0x358] ;  /* 0x00006b00ff0877ac */ /* 0x000e620008000a00 */
[----:B------:R-:W-:Y:S03]  /*6220*/  IMAD.MOV.U32 R45, RZ, RZ, 0x1 ;  /* 0x00000001ff2d7424 */ /* 0x000fe600078e00ff */
[----:B------:R-:W-:Y:S05]  /*6230*/  PLOP3.LUT P2, PT, PT, PT, UP1, 0x80, 0x8 ;  /* 0x000000000008781c */ /* 0x000fea0003f4f018 */
[----:B------:R-:W2:Y:S01]  /*6240*/  @UP1 LDCU.64 UR4, c[0x0][0x888] ;  /* 0x00011100ff0417ac */ /* 0x000ea20008000a00 */
[----:B------:R-:W-:Y:S07]  /*6250*/  @UP1 UIMAD UR6, UR46, UR34, URZ ;  /* 0x000000222e0612a4 */ /* 0x000fee000f8e02ff */
[----:B------:R-:W-:Y:S01]  /*6260*/  @!P2 PRMT R45, R0, 0x7610, R45 ;  /* 0x00007610002da816 */ /* 0x000fe2000000002d */
[----:B--2---:R-:W-:Y:S06]  /*6270*/  @UP1 UIMAD.WIDE UR4, UR6, 0x4, UR4 ;  /* 0x00000004060418a5 */ /* 0x004fec000f8e0204 */
[----:B-----5:R-:W-:Y:S01]  /*6280*/  IMAD.U32 R26, RZ, RZ, UR4 ;  /* 0x00000004ff1a7e24 */ /* 0x020fe2000f8e00ff */
[----:B------:R-:W-:Y:S04]  /*6290*/  MOV R27, UR5 ;  /* 0x00000005001b7c02 */ /* 0x000fe80008000f00 */
[----:B------:R-:W2:Y:S01]  /*62a0*/  @!UP1 LDCU UR4, c[0x0][0x880] ;  /* 0x00011000ff0497ac */ /* 0x000ea20008000800 */
[----:B-1----:R4:W5:Y:S02]  /*62b0*/  @P2 LDG.E R26, desc[UR8][R26.64] ;  /* 0x000000081a1a2981 */ /* 0x002964000c1e1900 */
[----:B--2-4-:R-:W-:Y:S07]  /*62c0*/  @!P2 IMAD.U32 R26, RZ, RZ, UR4 ;  /* 0x00000004ff1aae24 */ /* 0x014fee000f8e00ff */
.L_x_115:
[----:B-----5:R-:W-:Y:S01]  /*62d0*/  @!P1 FSETP.EQ.AND P3, PT, R26, RZ, PT ;  /* 0x000000ff1a00920b */ /* 0x020fe20003f62000 */
[----:B------:R-:W-:Y:S01]  /*62e0*/  @!UPT UIADD3 URZ, UPT, UPT, URZ, URZ, URZ ;  /* 0x000000fffffff290 */ /* 0x000fe2000fffe0ff */
[----:B------:R-:W-:Y:S11]  /*62f0*/  @!P1 BRA `(.L_x_116) ;  /* 0x0000000000149947 */ /* 0x000ff60003800000 */
[----:B------:R-:W-:Y:S02]  /*6300*/  LOP3.LUT P1, RZ, R45, 0xff, RZ, 0xc0, !PT ;  /* 0x000000ff2dff7812 */ /* 0x000fe4000782c0ff */
[----:B------:R-:W-:Y:S04]  /*6310*/  PLOP3.LUT P3, PT, PT, PT, UP1, 0x80, 0x8 ;  /* 0x000000000008781c */ /* 0x000fe80003f6f018 */
[----:B------:R-:W-:Y:S07]  /*6320*/  PLOP3.LUT P3, PT, P3, PT, PT, 0x8, 0x80 ;  /* 0x000000000080781c */ /* 0x000fee0001f6e170 */
[----:B------:R-:W-:Y:S11]  /*6330*/  @P1 FSETP.EQ.AND P3, PT, R26, RZ, PT ;  /* 0x000000ff1a00120b */ /* 0x000ff60003f62000 */
[----:B------:R-:W-:Y:S02]  /*6340*/  @!UPT UIADD3 URZ, UPT, UPT, URZ, URZ, URZ ;  /* 0x000000fffffff290 */ /* 0x000fe4000fffe0ff */
.L_x_116:
[----:B------:R-:W-:Y:S01]  /*6350*/  ULEA UR7, UR32, UR31, 0x3 ;  /* 0x0000001f20077291 */ /* 0x000fe2000f8e18ff */
[----:B-1----:R-:W-:Y:S01]  /*6360*/  SHF.L.U32 R2, R9, 0x1f, RZ ;  /* 0x0000001f09027819 */ /* 0x002fe200000006ff */
[----:B------:R-:W-:Y:S02]  /*6370*/  USHF.L.U32 UR27, UR44, 0x6, URZ ;  /* 0x000000062c1b7899 */ /* 0x000fe400080006ff */
[----:B------:R-:W-:Y:S02]  /*6380*/  UISETP.NE.AND UP0, UPT, UR48, 0x1, UPT ;  /* 0x000000013000788c */ /* 0x000fe4000bf05270 */
[----:B------:R-:W-:Y:S01]  /*6390*/  UIMAD.WIDE.U32 UR4, UR27, UR49, URZ ;  /* 0x000000311b0472a5 */ /* 0x000fe2000f8e00ff */
[----:B------:R-:W-:Y:S02]  /*63a0*/  ELECT P2, URZ, PT ;  /* 0x0000000000ff782f */ /* 0x000fe40003840000 */
[----:B------:R-:W1:Y:S02]  /*63b0*/  SYNCS.PHASECHK.TRANS64.TRYWAIT P1, [UR7+0x248], R2 ;  /* 0x00024802ff0075a7 */ /* 0x000e640008021107 */
[----:B------:R-:W-:Y:S02]  /*63c0*/  PLOP3.LUT P2, PT, P3, P2, PT, 0xf2, 0x2f ;  /* 0x00000000002f781c */ /* 0x000fe40001f45e72 */
[----:B------:R-:W-:Y:S02]  /*63d0*/  UMOV UR4, UR5 ;  /* 0x0000000500047c82 */ /* 0x000fe40008000000 */
[----:B------:R-:W-:Y:S04]  /*63e0*/  USHF.R.U32.HI UR4, URZ, UR50, UR4 ;  /* 0x00000032ff047299 */ /* 0x000fe80008011604 */
[----:B------:R-:W-:Y:S02]  /*63f0*/  USEL UR28, UR27, UR4, !UP0 ;  /* 0x000000041b1c7287 */ /* 0x000fe4000c000000 */
[----:B------:R-:W-:Y:S02]  /*6400*/  UISETP.NE.AND UP0, UPT, UR51, 0x1, UPT ;  /* 0x000000013300788c */ /* 0x000fe4000bf05270 */
[----:B---3--:R-:W-:Y:S07]  /*6410*/  UIMAD.WIDE.U32 UR4, UR28, UR36, URZ ;  /* 0x000000241c0472a5 */ /* 0x008fee000f8e00ff */
[----:B------:R-:W-:Y:S02]  /*6420*/  UMOV UR4, UR5 ;  /* 0x0000000500047c82 */ /* 0x000fe40008000000 */
[----:B------:R-:W-:Y:S04]  /*6430*/  USHF.R.U32.HI UR4, URZ, UR37, UR4 ;  /* 0x00000025ff047299 */ /* 0x000fe80008011604 */
[----:B------:R-:W-:Y:S02]  /*6440*/  USEL UR29, UR28, UR4, !UP0 ;  /* 0x000000041c1d7287 */ /* 0x000fe4000c000000 */
[----:B------:R-:W-:Y:S02]  /*6450*/  UIADD3 UR4, UPT, UPT, -UR28, URZ, URZ ;  /* 0x000000ff1c047290 */ /* 0x000fe4000fffe1ff */
[----:B------:R-:W-:Y:S02]  /*6460*/  UIADD3 UR5, UPT, UPT, -UR29, URZ, URZ ;  /* 0x000000ff1d057290 */ /* 0x000fe4000fffe1ff */
[----:B------:R-:W-:Y:S02]  /*6470*/  UIMAD UR27, UR48, UR4, UR27 ;  /* 0x00000004301b72a4 */ /* 0x000fe4000f8e021b */
[----:B------:R-:W-:Y:S01]  /*6480*/  UIMAD UR28, UR51, UR5, UR28 ;  /* 0x00000005331c72a4 */ /* 0x000fe2000f8e021c */
[----:B-1----:R-:W-:Y:S11]  /*6490*/  @!P1 BRA `(.L_x_117) ;  /* 0x0000004000889947 */ /* 0x002ff60003800000 */
.L_x_249:
[----:B------:R-:W2:Y:S01]  /*64a0*/  S2UR UR18, SR_CgaCtaId ;  /* 0x00000000001279c3 */ /* 0x000ea20000008800 */
[----:B------:R-:W-:Y:S01]  /*64b0*/  VOTEU.ALL UP0, P2 ;  /* 0x0000000000ff7886 */ /* 0x000fe20001000000 */
[----:B-1----:R-:W-:Y:S01]  /*64c0*/  @!P2 IADD3 R2, P1, PT, R10, 0x580, RZ ;  /* 0x000005800a02a810 */ /* 0x002fe20007f3e0ff */
[----:B------:R-:W-:Y:S01]  /*64d0*/  UIADD3 UR25, UPT, UPT, UR7, 0x230, URZ ;  /* 0x0000023007197890 */ /* 0x000fe2000fffe0ff */
[----:B------:R-:W-:Y:S01]  /*64e0*/  @P0 SHF.R.U32.HI R4, RZ, 0x10, R5 ;  /* 0x00000010ff040819 */ /* 0x000fe20000011605 */
[----:B------:R-:W-:Y:S01]  /*64f0*/  UMOV UR11, UR27 ;  /* 0x0000001b000b7c82 */ /* 0x000fe20008000000 */
[----:B------:R-:W-:Y:S01]  /*6500*/  @!UP0 ULEA UR4, UR32, UR31, 0xc ;  /* 0x0000001f20048291 */ /* 0x000fe2000f8e60ff */
[----:B------:R-:W-:Y:S01]  /*6510*/  @!P2 IMAD.X R0, RZ, RZ, R11, P1 ;  /* 0x000000ffff00a224 */ /* 0x000fe200008e060b */
[----:B------:R-:W-:Y:S01]  /*6520*/  @!UP0 UPRMT UR5, URZ, 0x40, URZ ;  /* 0x00000040ff058896 */ /* 0x000fe200080000ff */
[----:B------:R-:W-:Y:S01]  /*6530*/  @P0 R2UR UR46, R4 ;  /* 0x00000000042e02ca */ /* 0x000fe200000e0000 */
[----:B------:R-:W-:Y:S02]  /*6540*/  @!UP0 UIADD3 UR24, UPT, UPT, UR4, 0x300, URZ ;  /* 0x0000030004188890 */ /* 0x000fe4000fffe0ff */
[----:B------:R-:W-:Y:S02]  /*6550*/  @!UP0 UIADD3 UR8, UPT, UPT, UR4, 0xb00, URZ ;  /* 0x00000b0004088890 */ /* 0x000fe4000fffe0ff */
[----:B------:R-:W-:Y:S02]  /*6560*/  UIADD3 UR4, UPT, UPT, UR32, 0x1, URZ ;  /* 0x0000000120047890 */ /* 0x000fe4000fffe0ff */
[----:B------:R-:W-:Y:S02]  /*6570*/  @!UP0 UIADD3 UR10, UPT, UPT, UR26, 0x20, URZ ;  /* 0x000000201a0a8890 */ /* 0x000fe4000fffe0ff */
[----:B------:R-:W-:Y:S01]  /*6580*/  @!UP0 UPRMT UR16, UR5, 0x5410, URZ ;  /* 0x0000541005108896 */ /* 0x000fe200080000ff */
[----:B------:R-:W-:Y:S01]  /*6590*/  @!P2 R2UR UR5, R2 ;  /* 0x000000000205a2ca */ /* 0x000fe200000e0000 */
[----:B------:R-:W-:Y:S01]  /*65a0*/  UISETP.NE.AND UP0, UPT, UR4, 0x3, UPT ;  /* 0x000000030400788c */ /* 0x000fe2000bf05270 */
[----:B------:R-:W-:Y:S01]  /*65b0*/  UMOV UR12, UR28 ;  /* 0x0000001c000c7c82 */ /* 0x000fe20008000000 */
[----:B------:R-:W-:Y:S02]  /*65c0*/  UMOV UR13, UR29 ;  /* 0x0000001d000d7c82 */ /* 0x000fe40008000000 */
[----:B------:R-:W-:Y:S01]  /*65d0*/  USEL UR6, UR4, URZ, UP0 ;  /* 0x000000ff04067287 */ /* 0x000fe20008000000 */
[----:B------:R-:W-:Y:S01]  /*65e0*/  @!P2 R2UR UR4, R0 ;  /* 0x000000000004a2ca */ /* 0x000fe200000e0000 */
[----:B------:R-:W-:Y:S01]  /*65f0*/  USEL UR17, URZ, 0x1, UP0 ;  /* 0x00000001ff117887 */ /* 0x000fe20008000000 */
[----:B------:R-:W-:Y:S01]  /*6600*/  @!P2 IMAD.MOV.U32 R0, RZ, RZ, 0x1000 ;  /* 0x00001000ff00a424 */ /* 0x000fe200078e00ff */
[----:B------:R-:W-:Y:S01]  /*6610*/  VOTEU.ALL UP0, P2 ;  /* 0x0000000000ff7886 */ /* 0x000fe20001000000 */
[----:B------:R-:W-:Y:S03]  /*6620*/  UMOV UR9, UR25 ;  /* 0x0000001900097c82 */ /* 0x000fe60008000000 */
[----:B------:R-:W-:Y:S01]  /*6630*/  IMAD.U32 R12, RZ, RZ, UR5 ;  /* 0x00000005ff0c7e24 */ /* 0x000fe2000f8e00ff */
[----:B------:R-:W-:Y:S04]  /*6640*/  LOP3.LUT R9, R9, UR17, RZ, 0x3c, !PT ;  /* 0x0000001109097c12 */ /* 0x000fe8000f8e3cff */
[----:B------:R-:W-:Y:S01]  /*6650*/  SHF.L.U32 R2, R9, 0x1f, RZ ;  /* 0x0000001f09027819 */ /* 0x000fe200000006ff */
[----:B------:R-:W-:Y:S01]  /*6660*/  IMAD.U32 R13, RZ, RZ, UR4 ;  /* 0x00000004ff0d7e24 */ /* 0x000fe2000f8e00ff */
[----:B------:R-:W-:Y:S04]  /*6670*/  @!P2 R2UR UR4, R12 ;  /* 0x000000000c04a2ca */ /* 0x000fe800000e0000 */
[----:B------:R-:W-:Y:S11]  /*6680*/  @!P2 R2UR UR5, R13 ;  /* 0x000000000d05a2ca */ /* 0x000ff600000e0000 */
[----:B------:R-:W-:Y:S02]  /*6690*/  @!UPT UIADD3 URZ, UPT, UPT, URZ, URZ, URZ ;  /* 0x000000fffffff290 */ /* 0x000fe4000fffe0ff */
[----:B------:R-:W-:Y:S01]  /*66a0*/  @!UP0 UTMALDG.4D.IM2COL [UR24], [UR4], UR16 ;  /* 0x00000018040083b4 */ /* 0x000fe20008058010 */
[----:B------:R-:W-:Y:S05]  /*66b0*/  VOTEU.ALL UP0, P2 ;  /* 0x0000000000ff7886 */ /* 0x000fea0001000000 */
[----:B------:R2:W-:Y:S01]  /*66c0*/  @!UP0 UTMALDG.4D.IM2COL [UR8], [UR4], UR16 ;  /* 0x00000008040083b4 */ /* 0x0005e20008058010 */
[----:B------:R1:W-:Y:S01]  /*66d0*/  @!P2 SYNCS.ARRIVE.TRANS64.RED.A0TR RZ, [UR7+0x230], R0 ;  /* 0x00023000ffffa9a7 */ /* 0x0003e20008300407 */
[----:B--2---:R-:W-:Y:S02]  /*66e0*/  UPRMT UR4, UR18, 0x654, UR25 ;  /* 0x0000065412047896 */ /* 0x004fe40008000019 */
[----:B------:R-:W-:Y:S07]  /*66f0*/  ULEA UR5, UR6, UR31, 0x3 ;  /* 0x0000001f06057291 */ /* 0x000fee000f8e18ff */
[----:B------:R-:W-:Y:S02]  /*6700*/  SYNCS.ARRIVE.TRANS64.RED.A1T0 RZ, [UR4], RZ ;  /* 0x000000ffffff79a7 */ /* 0x000fe40008100404 */
[----:B------:R-:W2:Y:S02]  /*6710*/  SYNCS.PHASECHK.TRANS64.TRYWAIT P1, [UR5+0x248], R2 ;  /* 0x00024802ff0075a7 */ /* 0x000ea40008021105 */
[----:B-12---:R-:W-:Y:S05]  /*6720*/  @!P1 BRA `(.L_x_118) ;  /* 0x0000003c00fc9947 */ /* 0x006fea0003800000 */
.L_x_251:
[----:B------:R-:W-:Y:S01]  /*6730*/  UIADD3 UR17, UPT, UPT, UR5, 0x230, URZ ;  /* 0x0000023005117890 */ /* 0x000fe2000fffe0ff */
[----:B------:R-:W2:Y:S01]  /*6740*/  S2UR UR56, SR_CgaCtaId ;  /* 0x00000000003879c3 */ /* 0x000ea20000008800 */
[----:B------:R-:W-:Y:S01]  /*6750*/  UPLOP3.LUT UP4, UPT, UPT, UPT, UPT, 0x80, 0x8 ;  /* 0x000000000008789c */ /* 0x000fe20003f8f070 */
[----:B-1----:R-:W-:Y:S01]  /*6760*/  @!P2 IADD3 R2, P0, PT, R10, 0x580, RZ ;  /* 0x000005800a02a810 */ /* 0x002fe20007f1e0ff */
[----:B------:R-:W-:Y:S01]  /*6770*/  UMOV UR19, UR27 ;  /* 0x0000001b00137c82 */ /* 0x000fe20008000000 */
[----:B------:R-:W-:Y:S01]  /*6780*/  UMOV UR20, UR28 ;  /* 0x0000001c00147c82 */ /* 0x000fe20008000000 */
[----:B------:R-:W-:Y:S01]  /*6790*/  UMOV UR21, UR29 ;  /* 0x0000001d00157c82 */ /* 0x000fe20008000000 */
[----:B------:R-:W-:Y:S01]  /*67a0*/  UMOV UR11, UR27 ;  /* 0x0000001b000b7c82 */ /* 0x000fe20008000000 */
[----:B------:R-:W-:Y:S01]  /*67b0*/  UMOV UR12, UR28 ;  /* 0x0000001c000c7c82 */ /* 0x000fe20008000000 */
[----:B------:R-:W-:Y:S01]  /*67c0*/  UMOV UR13, UR29 ;  /* 0x0000001d000d7c82 */ /* 0x000fe20008000000 */
[----:B------:R-:W-:Y:S01]  /*67d0*/  UMOV UR9, UR17 ;  /* 0x0000001100097c82 */ /* 0x000fe20008000000 */
[----:B------:R-:W-:Y:S01]  /*67e0*/  VOTEU.ALL UP0, P2 ;  /* 0x0000000000ff7886 */ /* 0x000fe20001000000 */
[----:B------:R-:W-:Y:S01]  /*67f0*/  @!P2 IMAD.X R0, RZ, RZ, R11, P0 ;  /* 0x000000ffff00a224 */ /* 0x000fe200000e060b */
[----:B------:R-:W-:Y:S02]  /*6800*/  R2UR UR55, R49 ;  /* 0x00000000313772ca */ /* 0x000fe400000e0000 */
[----:B------:R-:W-:Y:S01]  /*6810*/  R2UR UR44, R50 ;  /* 0x00000000322c72ca */ /* 0x000fe200000e0000 */
[----:B------:R-:W-:Y:S01]  /*6820*/  @!UP0 ULEA UR4, UR6, UR31, 0xc ;  /* 0x0000001f06048291 */ /* 0x000fe2000f8e60ff */
[----:B------:R-:W-:Y:S01]  /*6830*/  LOP3.LUT R8, R8, 0x1, RZ, 0x3c, !PT ;  /* 0x0000000108087812 */ /* 0x000fe200078e3cff */
[----:B------:R-:W-:Y:S02]  /*6840*/  @!UP0 UPRMT UR7, URZ, 0x40, URZ ;  /* 0x00000040ff078896 */ /* 0x000fe400080000ff */
[----:B------:R-:W-:Y:S02]  /*6850*/  @!UP0 UIADD3 UR16, UPT, UPT, UR4, 0x300, URZ ;  /* 0x0000030004108890 */ /* 0x000fe4000fffe0ff */
[----:B------:R-:W-:Y:S02]  /*6860*/  @!UP0 UIADD3 UR8, UPT, UPT, UR4, 0xb00, URZ ;  /* 0x00000b0004088890 */ /* 0x000fe4000fffe0ff */
[----:B------:R-:W-:Y:S01]  /*6870*/  UIADD3 UR4, UPT, UPT, UR6, 0x1, URZ ;  /* 0x0000000106047890 */ /* 0x000fe2000fffe0ff */
[----:B------:R-:W-:Y:S01]  /*6880*/  @!P2 R2UR UR6, R2 ;  /* 0x000000000206a2ca */ /* 0x000fe200000e0000 */
[----:B------:R-:W-:Y:S02]  /*6890*/  @!UP0 UIADD3 UR18, UPT, UPT, UR26, 0x10, URZ ;  /* 0x000000101a128890 */ /* 0x000fe4000fffe0ff */
[----:B------:R-:W-:Y:S02]  /*68a0*/  @!UP0 UIADD3 UR10, UPT, UPT, UR26, 0x30, URZ ;  /* 0x000000301a0a8890 */ /* 0x000fe4000fffe0ff */
[----:B------:R-:W-:Y:S02]  /*68b0*/  @!UP0 UPRMT UR24, UR7, 0x5410, URZ ;  /* 0x0000541007188896 */ /* 0x000fe400080000ff */
[----:B------:R-:W-:Y:S02]  /*68c0*/  UISETP.NE.AND UP0, UPT, UR4, 0x3, UPT ;  /* 0x000000030400788c */ /* 0x000fe4000bf05270 */
[----:B------:R-:W-:Y:S02]  /*68d0*/  UIADD3 UR44, UPT, UPT, UR15, UR44, URZ ;  /* 0x0000002c0f2c7290 */ /* 0x000fe4000fffe0ff */
[----:B------:R-:W-:Y:S01]  /*68e0*/  USEL UR32, UR4, URZ, UP0 ;  /* 0x000000ff04207287 */ /* 0x000fe20008000000 */
[----:B------:R-:W-:Y:S01]  /*68f0*/  @!P2 R2UR UR4, R0 ;  /* 0x000000000004a2ca */ /* 0x000fe200000e0000 */
[----:B------:R-:W-:Y:S01]  /*6900*/  IMAD.U32 R4, RZ, RZ, UR6 ;  /* 0x00000006ff047e24 */ /* 0x000fe2000f8e00ff */
[----:B------:R-:W-:Y:S02]  /*6910*/  USEL UR25, URZ, 0x1, UP0 ;  /* 0x00000001ff197887 */ /* 0x000fe40008000000 */
[----:B------:R-:W-:Y:S02]  /*6920*/  VOTEU.ALL UP0, P2 ;  /* 0x0000000000ff7886 */ /* 0x000fe40001000000 */
[----:B------:R-:W-:Y:S02]  /*6930*/  @!P2 R2UR UR6, R4 ;  /* 0x000000000406a2ca */ /* 0x000fe400000e0000 */
[----:B------:R-:W-:Y:S05]  /*6940*/  LOP3.LUT R9, R9, UR25, RZ, 0x3c, !PT ;  /* 0x0000001909097c12 */ /* 0x000fea000f8e3cff */
[----:B------:R-:W-:Y:S01]  /*6950*/  IMAD.U32 R5, RZ, RZ, UR4 ;  /* 0x00000004ff057e24 */ /* 0x000fe2000f8e00ff */
[----:B--2---:R-:W-:Y:S04]  /*6960*/  UPRMT UR4, UR56, 0x654, UR17 ;  /* 0x0000065438047896 */ /* 0x004fe80008000011 */
[----:B------:R-:W-:Y:S11]  /*6970*/  @!P2 R2UR UR7, R5 ;  /* 0x000000000507a2ca */ /* 0x000ff600000e0000 */
[----:B------:R-:W-:Y:S02]  /*6980*/  @!UPT UIADD3 URZ, UPT, UPT, URZ, URZ, URZ ;  /* 0x000000fffffff290 */ /* 0x000fe4000fffe0ff */
[----:B------:R1:W-:Y:S01]  /*6990*/  @!UP0 UTMALDG.4D.IM2COL [UR16], [UR6], UR24 ;  /* 0x00000010060083b4 */ /* 0x0003e20008058018 */
[----:B------:R-:W-:Y:S05]  /*69a0*/  VOTEU.ALL UP0, P2 ;  /* 0x0000000000ff7886 */ /* 0x000fea0001000000 */
[----:B------:R2:W-:Y:S01]  /*69b0*/  @!UP0 UTMALDG.4D.IM2COL [UR8], [UR6], UR24 ;  /* 0x00000008060083b4 */ /* 0x0005e20008058018 */
[----:B------:R2:W-:Y:S01]  /*69c0*/  @!P2 SYNCS.ARRIVE.TRANS64.RED.A0TR RZ, [UR5+0x230], R3 ;  /* 0x00023003ffffa9a7 */ /* 0x0005e20008300405 */
[----:B------:R-:W-:Y:S01]  /*69d0*/  SYNCS.ARRIVE.TRANS64.RED.A1T0 RZ, [UR4], RZ ;  /* 0x000000ffffff79a7 */ /* 0x000fe20008100404 */
[----:B-1----:R-:W-:Y:S01]  /*69e0*/  UIADD3 UR20, UPT, UPT, UR14, UR55, URZ ;  /* 0x000000370e147290 */ /* 0x002fe2000fffe0ff */
[----:B------:R-:W-:Y:S11]  /*69f0*/  BRA.U UP2, `(.L_x_119) ;  /* 0xfffffff102747547 */ /* 0x000ff6000b83ffff */
[----:B------:R-:W-:Y:S01]  /*6a00*/  UIADD3 UR31, UPT, UPT, UR31, 0x248, URZ ;  /* 0x000002481f1f7890 */ /* 0x000fe2000fffe0ff */
[----:B------:R-:W-:-:S03]  /*6a10*/  SHF.L.U32 R2, R9, 0x1f, RZ ;  /* 0x0000001f09027819 */ /* 0x000fc600000006ff */
[----:B------:R-:W-:-:S09]  /*6a20*/  ULEA UR4, UR32, UR31, 0x3 ;  /* 0x0000001f20047291 */ /* 0x000fd2000f8e18ff */
[----:B------:R-:W1:Y:S02]  /*6a30*/  SYNCS.PHASECHK.TRANS64.TRYWAIT P0, [UR4], R2 ;  /* 0x00000002ff0075a7 */ /* 0x000e640008001104 */
[----:B-1----:R-:W-:Y:S05]  /*6a40*/  @!P0 BRA `(.L_x_120) ;  /* 0x0000003c004c8947 */ /* 0x002fea0003800000 */
.L_x_253:
[----:B------:R-:W-:-:S04]  /*6a50*/  UIADD3 UR4, UPT, UPT, UR32, 0x1, URZ ;  /* 0x0000000120047890 */ /* 0x000fc8000fffe0ff */
[----:B------:R-:W-:-:S04]  /*6a60*/  UISETP.NE.AND UP0, UPT, UR4, 0x3, UPT ;  /* 0x000000030400788c */ /* 0x000fc8000bf05270 */
[----:B--2---:R-:W-:Y:S02]  /*6a70*/  USEL UR6, URZ, 0x1, UP0 ;  /* 0x00000001ff067887 */ /* 0x004fe40008000000 */
[----:B------:R-:W-:-:S04]  /*6a80*/  USEL UR4, UR4, URZ, UP0 ;  /* 0x000000ff04047287 */ /* 0x000fc80008000000 */
[----:B------:R-:W-:Y:S01]  /*6a90*/  ULEA UR5, UR4, UR31, 0x3 ;  /* 0x0000001f04057291 */ /* 0x000fe2000f8e18ff */
[----:B------:R-:W-:-:S04]  /*6aa0*/  LOP3.LUT R9, R9, UR6, RZ, 0x3c, !PT ;  /* 0x0000000609097c12 */ /* 0x000fc8000f8e3cff */
[----:B-1----:R-:W-:-:S04]  /*6ab0*/  SHF.L.U32 R2, R9, 0x1f, RZ ;  /* 0x0000001f09027819 */ /* 0x002fc800000006ff */
[----:B------:R-:W1:Y:S02]  /*6ac0*/  SYNCS.PHASECHK.TRANS64.TRYWAIT P0, [UR5], R2 ;  /* 0x00000002ff0075a7 */ /* 0x000e640008001105 */
[----:B-1----:R-:W-:Y:S05]  /*6ad0*/  @!P0 BRA `(.L_x_121) ;  /* 0x0000003c00408947 */ /* 0x002fea0003800000 */
.L_x_255:
[----:B------:R-:W-:-:S04]  /*6ae0*/  UIADD3 UR4, UPT, UPT, UR4, 0x1, URZ ;  /* 0x0000000104047890 */ /* 0x000fc8000fffe0ff */
[----:B------:R-:W-:-:S04]  /*6af0*/  UISETP.NE.AND UP0, UPT, UR4, 0x3, UPT ;  /* 0x000000030400788c */ /* 0x000fc8000bf05270 */
[----:B------:R-:W-:Y:S02]  /*6b00*/  USEL UR5, URZ, 0x1, UP0 ;  /* 0x00000001ff057887 */ /* 0x000fe40008000000 */
[----:B------:R-:W-:-:S04]  /*6b10*/  USEL UR4, UR4, URZ, UP0 ;  /* 0x000000ff04047287 */ /* 0x000fc80008000000 */
[----:B------:R-:W-:Y:S01]  /*6b20*/  ULEA UR4, UR4, UR31, 0x3 ;  /* 0x0000001f04047291 */ /* 0x000fe2000f8e18ff */
[----:B-1----:R-:W-:-:S04]  /*6b30*/  LOP3.LUT R2, R9, UR5, RZ, 0x3c, !PT ;  /* 0x0000000509027c12 */ /* 0x002fc8000f8e3cff */
[----:B------:R-:W-:Y:S01]  /*6b40*/  SHF.L.U32 R2, R2, 0x1f, RZ ;  /* 0x0000001f02027819 */ /* 0x000fe200000006ff */
[----:B------:R-:W-:-:S07]  /*6b50*/  IMAD.U32 R0, RZ, RZ, UR4 ;  /* 0x00000004ff007e24 */ /* 0x000fce000f8e00ff */
.L_x_122:
[----:B-1----:R1:W2:Y:S02]  /*6b60*/  SYNCS.PHASECHK.TRANS64.TRYWAIT P0, [R0+URZ], R2 ;  /* 0x00000002000075a7 */ /* 0x0022a400080011ff */
[----:B--2---:R-:W-:Y:S05]  /*6b70*/  @!P0 NANOSLEEP.SYNCS 0x989680 ;  /* 0x009896800000895d */ /* 0x004fea0003900000 */
[----:B------:R-:W2:Y:S02]  /*6b80*/  @!P0 SYNCS.PHASECHK.TRANS64 P0, [R0+URZ], R2 ;  /* 0x00000002000085a7 */ /* 0x000ea400080010ff */
[----:B--2---:R-:W-:Y:S05]  /*6b90*/  @P0 EXIT ;  /* 0x000000000000094d */ /* 0x004fea0003800000 */
[----:B------:R-:W-:Y:S05]  /*6ba0*/  BRA `(.L_x_122) ;  /* 0xfffffffc00ec7947 */ /* 0x000fea000383ffff */
.L_x_110:
[----:B------:R-:W-:-:S06]  /*6bb0*/  UISETP.GE.AND UP0, UPT, UR18, 0x4, UPT ;  /* 0x000000041200788c */ /* 0x000fcc000bf06270 */
[----:B------:R-:W-:-:S13]  /*6bc0*/  PLOP3.LUT P0, PT, PT, PT, UP0, 0x80, 0x8 ;  /* 0x000000000008781c */ /* 0x000fda0003f0f008 */
[----:B-1----:R-:W-:Y:S05]  /*6bd0*/  @!P0 EXIT ;  /* 0x000000000000894d */ /* 0x002fea0003800000 */
[----:B------:R-:W1:Y:S08]  /*6be0*/  S2UR UR4, SR_CgaCtaId ;  /* 0x00000000000479c3 */ /* 0x000e700000008800 */
[----:B------:R-:W-:Y:S01]  /*6bf0*/  BAR.SYNC.DEFER_BLOCKING 0x6, 0xa0 ;  /* 0x0182800000007b1d */ /* 0x000fe20000010000 */
[----:B------:R-:W-:Y:S01]  /*6c00*/  IMAD.SHL.U32 R44, R55, 0x10, RZ ;  /* 0x00000010372c7824 */ /* 0x000fe200078e00ff */
[----:B------:R-:W-:Y:S01]  /*6c10*/  CS2R R52, SRZ ;  /* 0x0000000000347805 */ /* 0x000fe2000001ff00 */
[----:B------:R-:W-:-:S02]  /*6c20*/  IMAD.SHL.U32 R0, R46, 0x200, RZ ;  /* 0x000002002e007824 */ /* 0x000fc400078e00ff */
[C---:B------:R-:W-:Y:S01]  /*6c30*/  IMAD.SHL.U32 R4, R55.reuse, 0x2, RZ ;  /* 0x0000000237047824 */ /* 0x040fe200078e00ff */
[----:B------:R-:W-:Y:S02]  /*6c40*/  UMOV UR45, 0x400 ;  /* 0x00000400002d7882 */ /* 0x000fe40000000000 */
[----:B------:R-:W2:Y:S01]  /*6c50*/  LDC.64 R42, c[0x0][0x8b0] ;  /* 0x00022c00ff2a7b82 */ /* 0x000ea20000000a00 */
[C---:B------:R-:W-:Y:S01]  /*6c60*/  LOP3.LUT R54, R44.reuse, 0x5b0, RZ, 0xc0, !PT ;  /* 0x000005b02c367812 */ /* 0x040fe200078ec0ff */
[----:B------:R-:W-:Y:S01]  /*6c70*/  IMAD.U32 R23, R55, 0x10000, RZ ;  /* 0x0001000037177824 */ /* 0x000fe200078e00ff */
[----:B------:R-:W-:Y:S01]  /*6c80*/  LOP3.LUT R5, R44, 0x40, RZ, 0xc0, !PT ;  /* 0x000000402c057812 */ /* 0x000fe200078ec0ff */
[----:B------:R-:W-:Y:S01]  /*6c90*/  IMAD.MOV.U32 R22, RZ, RZ, RZ ;  /* 0x000000ffff167224 */ /* 0x000fe200078e00ff */
[----:B------:R-:W-:Y:S01]  /*6ca0*/  LOP3.LUT R54, R54, 0x200, R0, 0xf8, !PT ;  /* 0x0000020036367812 */ /* 0x000fe200078ef800 */
[----:B------:R-:W-:Y:S01]  /*6cb0*/  IMAD.SHL.U32 R0, R46, 0x200000, RZ ;  /* 0x002000002e007824 */ /* 0x000fe200078e00ff */
[----:B------:R-:W-:Y:S01]  /*6cc0*/  LOP3.LUT P0, RZ, R44, 0x40, RZ, 0xc0, !PT ;  /* 0x000000402cff7812 */ /* 0x000fe2000780c0ff */
[----:B------:R-:W3:Y:S01]  /*6cd0*/  LDC.64 R40, c[0x0][0x8a8] ;  /* 0x00022a00ff287b82 */ /* 0x000ee20000000a00 */
[----:B------:R-:W-:Y:S01]  /*6ce0*/  LOP3.LUT R4, R5, 0x8, R4, 0xf8, !PT ;  /* 0x0000000805047812 */ /* 0x000fe200078ef804 */
[----:B------:R-:W4:Y:S01]  /*6cf0*/  LDCU UR59, c[0x0][0x370] ;  /* 0x00006e00ff3b77ac */ /* 0x000f220008000800 */
[----:B------:R-:W-:-:S02]  /*6d00*/  LOP3.LUT R0, R0, 0x200000, RZ, 0xc0, !PT ;  /* 0x0020000000007812 */ /* 0x000fc400078ec0ff */
[----:B------:R-:W-:Y:S01]  /*6d10*/  LOP3.LUT R54, R54, R4, RZ, 0xfc, !PT ;  /* 0x0000000436367212 */ /* 0x000fe200078efcff */
[----:B------:R-:W2:Y:S01]  /*6d20*/  LDCU UR42, c[0x0][0xb0c] ;  /* 0x00016180ff2a77ac */ /* 0x000ea20008000800 */
[----:B------:R-:W-:Y:S02]  /*6d30*/  LOP3.LUT R23, R0, 0x400000, R23, 0xf8, !PT ;  /* 0x0040000000177812 */ /* 0x000fe400078ef817 */
[----:B------:R-:W-:Y:S01]  /*6d40*/  P2R R0, PR, RZ, 0x1 ;  /* 0x00000001ff007803 */ /* 0x000fe20000000000 */
[----:B-1----:R-:W-:Y:S01]  /*6d50*/  ULEA UR45, UR4, UR45, 0x18 ;  /* 0x0000002d042d7291 */ /* 0x002fe2000f8ec0ff */
[----:B------:R-:W-:Y:S01]  /*6d60*/  LOP3.LUT R55, R55, 0x60, RZ, 0xc0, !PT ;  /* 0x0000006037377812 */ /* 0x000fe200078ec0ff */
[----:B------:R-:W1:Y:S01]  /*6d70*/  LDCU.64 UR4, c[0x0][0xa90] ;  /* 0x00015200ff0477ac */ /* 0x000e620008000a00 */
[----:B------:R-:W2:Y:S06]  /*6d80*/  LDCU UR38, c[0x0][0xb30] ;  /* 0x00016600ff2677ac */ /* 0x000eac0008000800 */
[----:B------:R-:W4:Y:S01]  /*6d90*/  LDS R2, [UR45+0x2c0] ;  /* 0x0002c02dff027984 */ /* 0x000f220008000800 */
[----:B------:R-:W2:Y:S01]  /*6da0*/  LDCU.64 UR56, c[0x0][0x888] ;  /* 0x00011100ff3877ac */ /* 0x000ea20008000a00 */
[----:B------:R-:W2:Y:S01]  /*6db0*/  LDCU.64 UR40, c[0x0][0xb28] ;  /* 0x00016500ff2877ac */ /* 0x000ea20008000a00 */
[----:B------:R-:W2:Y:S01]  /*6dc0*/  LDCU.64 UR62, c[0x0][0x890] ;  /* 0x00011200ff3e77ac */ /* 0x000ea20008000a00 */
[----:B-1----:R-:W-:Y:S01]  /*6dd0*/  IMAD.U32 R48, RZ, RZ, UR4 ;  /* 0x00000004ff307e24 */ /* 0x002fe2000f8e00ff */
[----:B------:R-:W-:Y:S01]  /*6de0*/  UIADD3 UR4, UPT, UPT, UR45, 0x300, URZ ;  /* 0x000003002d047890 */ /* 0x000fe2000fffe0ff */
[----:B------:R-:W-:Y:S01]  /*6df0*/  IMAD.U32 R47, RZ, RZ, UR5 ;  /* 0x00000005ff2f7e24 */ /* 0x000fe2000f8e00ff */
[----:B------:R-:W1:Y:S04]  /*6e00*/  LDCU.128 UR52, c[0x0][0xb10] ;  /* 0x00016200ff3477ac */ /* 0x000e680008000c00 */
[----:B------:R-:W-:Y:S01]  /*6e10*/  IMAD.U32 R0, RZ, RZ, UR4 ;  /* 0x00000004ff007e24 */ /* 0x000fe2000f8e00ff */
[----:B------:R-:W1:Y:S01]  /*6e20*/  LDCU UR58, c[0x0][0x374] ;  /* 0x00006e80ff3a77ac */ /* 0x000e620008000800 */
[----:B------:R-:W-:Y:S01]  /*6e30*/  UMOV UR51, 0x1 ;  /* 0x0000000100337882 */ /* 0x000fe20000000000 */
[----:B------:R-:W-:Y:S01]  /*6e40*/  UMOV UR48, URZ ;  /* 0x000000ff00307c82 */ /* 0x000fe20008000000 */
[----:B------:R-:W-:Y:S01]  /*6e50*/  UMOV UR50, URZ ;  /* 0x000000ff00327c82 */ /* 0x000fe20008000000 */
[----:B------:R-:W-:Y:S01]  /*6e60*/  UMOV UR49, URZ ;  /* 0x000000ff00317c82 */ /* 0x000fe20008000000 */
[C---:B----4-:R-:W-:Y:S01]  /*6e70*/  VIADD R3, R2.reuse, 0x20 ;  /* 0x0000002002037836 */ /* 0x050fe20000000000 */
[----:B------:R-:W-:-:S04]  /*6e80*/  LOP3.LUT R2, R2, 0xffff, RZ, 0xc0, !PT ;  /* 0x0000ffff02027812 */ /* 0x000fc800078ec0ff */
[----:B------:R-:W-:-:S05]  /*6e90*/  LOP3.LUT R3, R3, 0xffff, RZ, 0xc0, !PT ;  /* 0x0000ffff03037812 */ /* 0x000fca00078ec0ff */
[----:B-123--:R4:W-:Y:S02]  /*6ea0*/  STL.64 [R1], R2 ;  /* 0x0000000201007387 */ /* 0x00e9e40000100a00 */
.L_x_153:
[----:B----4-:R-:W-:Y:S04]  /*6eb0*/  SHF.L.U32 R2, R52, 0x1f, RZ ;  /* 0x0000001f34027819 */ /* 0x010fe800000006ff */
[----:B------:R-:W1:Y:S02]  /*6ec0*/  SYNCS.PHASECHK.TRANS64.TRYWAIT P0, [UR45+0x270], R2 ;  /* 0x00027002ff0075a7 */ /* 0x000e64000800112d */
[----:B-1----:R-:W-:Y:S05]  /*6ed0*/  @!P0 BRA `(.L_x_123) ;  /* 0x0000003800588947 */ /* 0x002fea0003800000 */
.L_x_257:
[----:B-1----:R-:W-:Y:S01]  /*6ee0*/  LEA R2, R22, UR43, 0x2 ;  /* 0x0000002b16027c11 */ /* 0x002fe2000f8e10ff */
[----:B------:R-:W1:Y:S01]  /*6ef0*/  LDS.128 R4, [UR45+0x2b0] ;  /* 0x0002b02dff047984 */ /* 0x000e620008000c00 */
[----:B------:R-:W-:Y:S02]  /*6f00*/  UIADD3 UR4, UPT, UPT, UR45, 0x278, URZ ;  /* 0x000002782d047890 */ /* 0x000fe4000fffe0ff */
[----:B------:R-:W-:Y:S01]  /*6f10*/  UISETP.GE.AND UP0, UPT, UR39, 0x1, UPT ;  /* 0x000000012700788c */ /* 0x000fe2000bf06270 */
[----:B------:R-:W-:Y:S01]  /*6f20*/  @!PT LDS RZ, [RZ] ;  /* 0x00000000fffff984 */ /* 0x000fe20000000800 */
[----:B------:R-:W-:Y:S01]  /*6f30*/  @!PT LDS RZ, [RZ] ;  /* 0x00000000fffff984 */ /* 0x000fe20000000800 */
[----:B------:R-:W-:Y:S01]  /*6f40*/  @!PT LDS RZ, [RZ] ;  /* 0x00000000fffff984 */ /* 0x000fe20000000800 */
[----:B------:R-:W-:Y:S01]  /*6f50*/  @!PT LDS RZ, [RZ] ;  /* 0x00000000fffff984 */ /* 0x000fe20000000800 */
[----:B------:R2:W-:Y:S06]  /*6f60*/  MEMBAR.ALL.CTA ;  /* 0x0000000000007992 */ /* 0x0005ec0000008000 */
[----:B--2---:R-:W2:Y:S01]  /*6f70*/  FENCE.VIEW.ASYNC.S ;  /* 0x00000000000073c6 */ /* 0x004ea20000000000 */
[----:B------:R-:W-:Y:S09]  /*6f80*/  UPRMT UR4, URZ, 0x654, UR4 ;  /* 0x00000654ff047896 */ /* 0x000ff20008000004 */
[----:B--2---:R-:W-:Y:S01]  /*6f90*/  SYNCS.ARRIVE.TRANS64.RED.A1T0 RZ, [UR4], RZ ;  /* 0x000000ffffff79a7 */ /* 0x004fe20008100404 */
[----:B------:R-:W5:Y:S01]  /*6fa0*/  LDL R2, [R2] ;  /* 0x0000000002027983 */ /* 0x000f620000100800 */
[----:B-1----:R-:W-:Y:S11]  /*6fb0*/  LOP3.LUT P0, RZ, R6, 0x1, RZ, 0xc0, !PT ;  /* 0x0000000106ff7812 */ /* 0x002ff6000780c0ff */
[----:B------:R-:W-:Y:S02]  /*6fc0*/  @!UPT UIADD3 URZ, UPT, UPT, URZ, URZ, URZ ;  /* 0x000000fffffff290 */ /* 0x000fe4000fffe0ff */
[----:B------:R-:W-:Y:S01]  /*6fd0*/  VOTEU.ANY UP1, P0 ;  /* 0x0000000000ff7886 */ /* 0x000fe20000020100 */
[----:B------:R-:W-:Y:S01]  /*6fe0*/  PLOP3.LUT P0, PT, PT, PT, UP1, 0x80, 0x8 ;  /* 0x000000000008781c */ /* 0x000fe20003f0f018 */
[----:B------:R-:W-:Y:S11]  /*6ff0*/  UP2UR UR60, UPR, URZ, 0x2 ;  /* 0x00000002ff3c7883 */ /* 0x000ff60008000000 */
[----:B------:R-:W-:Y:S01]  /*7000*/  @!UPT UIADD3 URZ, UPT, UPT, URZ, URZ, URZ ;  /* 0x000000fffffff290 */ /* 0x000fe2000fffe0ff */
[----:B------:R-:W-:Y:S02]  /*7010*/  @P0 MOV R3, R4 ;  /* 0x0000000400030202 */ /* 0x000fe40000000f00 */
[----:B------:R-:W-:Y:S02]  /*7020*/  @P0 LOP3.LUT R0, R5, 0xffff, RZ, 0xc0, !PT ;  /* 0x0000ffff05000812 */ /* 0x000fe400078ec0ff */
[----:B------:R-:W-:Y:S02]  /*7030*/  @P0 R2UR UR5, R3 ;  /* 0x00000000030502ca */ /* 0x000fe400000e0000 */
[----:B------:R-:W-:Y:S11]  /*7040*/  @P0 R2UR UR4, R0 ;  /* 0x00000000000402ca */ /* 0x000ff600000e0000 */
[----:B------:R-:W-:Y:S02]  /*7050*/  @UP1 UMOV UR37, UR5 ;  /* 0x0000000500251c82 */ /* 0x000fe40008000000 */
[----:B------:R-:W-:Y:S01]  /*7060*/  @UP1 UMOV UR36, UR4 ;  /* 0x0000000400241c82 */ /* 0x000fe20008000000 */
[----:B------:R-:W-:Y:S05]  /*7070*/  BRA.U !UP0, `(.L_x_124) ;  /* 0x0000000108cc7547 */ /* 0x000fea000b800000 */
[----:B------:R-:W1:Y:S01]  /*7080*/  LDCU UR9, c[0x0][0xb20] ;  /* 0x00016400ff0977ac */ /* 0x000e620008000800 */
[----:B------:R-:W-:Y:S02]  /*7090*/  UIMAD.WIDE.U32 UR4, UR58, UR55, URZ ;  /* 0x000000373a0472a5 */ /* 0x000fe4000f8e00ff */
[----:B------:R-:W-:Y:S02]  /*70a0*/  UIMAD.WIDE.U32 UR6, UR59, UR52, URZ ;  /* 0x000000343b0672a5 */ /* 0x000fe4000f8e00ff */
[----:B------:R-:W-:Y:S02]  /*70b0*/  UIMAD.WIDE.U32 UR10, UR36, UR55, URZ ;  /* 0x00000037240a72a5 */ /* 0x000fe4000f8e00ff */
[----:B------:R-:W-:Y:S02]  /*70c0*/  UISETP.NE.AND UP0, UPT, UR54, 0x1, UPT ;  /* 0x000000013600788c */ /* 0x000fe4000bf05270 */
[----:B------:R-:W-:Y:S02]  /*70d0*/  UISETP.NE.AND UP1, UPT, UR42, 0x1, UPT ;  /* 0x000000012a00788c */ /* 0x000fe4000bf25270 */
[----:B------:R-:W-:Y:S02]  /*70e0*/  UISETP.NE.AND UP2, UPT, UR39, 0x1, UPT ;  /* 0x000000012700788c */ /* 0x000fe4000bf45270 */
[----:B------:R-:W-:Y:S01]  /*70f0*/  UIMAD.WIDE.U32 UR12, UR37, UR52, URZ ;  /* 0x00000034250c72a5 */ /* 0x000fe2000f8e00ff */
[----:B------:R-:W-:Y:S01]  /*7100*/  UMOV UR4, UR5 ;  /* 0x0000000500047c82 */ /* 0x000fe20008000000 */
[----:B------:R-:W-:Y:S01]  /*7110*/  UMOV UR6, UR11 ;  /* 0x0000000b00067c82 */ /* 0x000fe20008000000 */
[----:B-1----:R-:W-:Y:S03]  /*7120*/  USHF.R.U32.HI UR8, URZ, UR9, UR4 ;  /* 0x00000009ff087299 */ /* 0x002fe60008011604 */
[----:B------:R-:W-:Y:S02]  /*7130*/  UMOV UR4, UR7 ;  /* 0x0000000700047c82 */ /* 0x000fe40008000000 */
[----:B------:R-:W-:Y:S02]  /*7140*/  USHF.R.U32.HI UR5, URZ, UR53, UR4 ;  /* 0x00000035ff057299 */ /* 0x000fe40008011604 */
[----:B------:R-:W-:Y:S02]  /*7150*/  USEL UR4, UR58, UR8, !UP0 ;  /* 0x000000083a047287 */ /* 0x000fe4000c000000 */
[----:B------:R-:W-:Y:S02]  /*7160*/  USHF.R.U32.HI UR8, URZ, UR9, UR6 ;  /* 0x00000009ff087299 */ /* 0x000fe40008011606 */
[----:B------:R-:W-:Y:S02]  /*7170*/  UIMAD.WIDE.U32 UR6, UR4, UR40, URZ ;  /* 0x00000028040672a5 */ /* 0x000fe4000f8e00ff */
[----:B------:R-:W-:Y:S02]  /*7180*/  USEL UR9, UR59, UR5, !UP1 ;  /* 0x000000053b097287 */ /* 0x000fe4000c800000 */
[----:B------:R-:W-:Y:S02]  /*7190*/  USEL UR8, UR36, UR8, !UP0 ;  /* 0x0000000824087287 */ /* 0x000fe4000c000000 */
[----:B------:R-:W-:Y:S01]  /*71a0*/  UIMAD.WIDE.U32 UR10, UR9, UR40, URZ ;  /* 0x00000028090a72a5 */ /* 0x000fe2000f8e00ff */
[----:B------:R-:W-:Y:S01]  /*71b0*/  UMOV UR6, UR7 ;  /* 0x0000000700067c82 */ /* 0x000fe20008000000 */
[----:B------:R-:W-:Y:S01]  /*71c0*/  UMOV UR5, UR13 ;  /* 0x0000000d00057c82 */ /* 0x000fe20008000000 */
[----:B------:R-:W-:Y:S02]  /*71d0*/  @UP2 USHF.R.U32.HI UR4, URZ, UR41, UR6 ;  /* 0x00000029ff042299 */ /* 0x000fe40008011606 */
[----:B------:R-:W-:Y:S02]  /*71e0*/  USHF.R.U32.HI UR5, URZ, UR53, UR5 ;  /* 0x00000035ff057299 */ /* 0x000fe40008011605 */
[----:B------:R-:W-:Y:S02]  /*71f0*/  UIMAD UR4, UR39, UR4, URZ ;  /* 0x00000004270472a4 */ /* 0x000fe4000f8e02ff */
[----:B------:R-:W-:Y:S02]  /*7200*/  USEL UR5, UR37, UR5, !UP1 ;  /* 0x0000000525057287 */ /* 0x000fe4000c800000 */
[----:B------:R-:W-:Y:S01]  /*7210*/  UISETP.GE.AND UP0, UPT, UR8, UR4, UPT ;  /* 0x000000040800728c */ /* 0x000fe2000bf06270 */
[----:B------:R-:W-:Y:S01]  /*7220*/  UMOV UR6, UR11 ;  /* 0x0000000b00067c82 */ /* 0x000fe20008000000 */
[----:B------:R-:W-:Y:S02]  /*7230*/  UIMAD.WIDE.U32 UR10, UR8, UR40, URZ ;  /* 0x00000028080a72a5 */ /* 0x000fe4000f8e00ff */
[----:B------:R-:W-:Y:S04]  /*7240*/  @UP2 USHF.R.U32.HI UR9, URZ, UR41, UR6 ;  /* 0x00000029ff092299 */ /* 0x000fe80008011606 */
[----:B------:R-:W-:Y:S01]  /*7250*/  UIMAD UR6, UR39, UR9, URZ ;  /* 0x00000009270672a4 */ /* 0x000fe2000f8e02ff */
[----:B------:R-:W-:Y:S03]  /*7260*/  UMOV UR4, UR11 ;  /* 0x0000000b00047c82 */ /* 0x000fe60008000000 */
[----:B------:R-:W-:Y:S02]  /*7270*/  UISETP.GE.OR UP0, UPT, UR5, UR6, UP0 ;  /* 0x000000060500728c */ /* 0x000fe40008706670 */
[----:B------:R-:W-:Y:S02]  /*7280*/  USHF.R.U32.HI UR4, URZ, UR41, UR4 ;  /* 0x00000029ff047299 */ /* 0x000fe40008011604 */
[----:B------:R-:W-:Y:S02]  /*7290*/  UIMAD.WIDE.U32 UR6, UR5, UR40, URZ ;  /* 0x00000028050672a5 */ /* 0x000fe4000f8e00ff */
[----:B------:R-:W-:Y:S02]  /*72a0*/  USEL UR11, UR8, UR4, !UP2 ;  /* 0x00000004080b7287 */ /* 0x000fe4000d000000 */
[----:B------:R-:W-:Y:S02]  /*72b0*/  UIADD3 UR6, UPT, UPT, -UR5, URZ, URZ ;  /* 0x000000ff05067290 */ /* 0x000fe4000fffe1ff */
[----:B------:R-:W-:Y:S02]  /*72c0*/  UIADD3 UR10, UPT, UPT, -UR11, URZ, URZ ;  /* 0x000000ff0b0a7290 */ /* 0x000fe4000fffe1ff */
[----:B------:R-:W-:Y:S02]  /*72d0*/  UIMAD UR6, UR42, UR6, UR37 ;  /* 0x000000062a0672a4 */ /* 0x000fe4000f8e0225 */
[----:B------:R-:W-:Y:S01]  /*72e0*/  UIMAD UR10, UR39, UR10, UR8 ;  /* 0x0000000a270a72a4 */ /* 0x000fe2000f8e0208 */
[----:B------:R-:W-:Y:S01]  /*72f0*/  @!UP0 UMOV UR4, UR7 ;  /* 0x0000000700048c82 */ /* 0x000fe20008000000 */
[----:B------:R-:W-:Y:S02]  /*7300*/  UIADD3 UR7, UPT, UPT, -UR8, URZ, URZ ;  /* 0x000000ff08077290 */ /* 0x000fe4000fffe1ff */
[----:B------:R-:W-:Y:S04]  /*7310*/  @!UP0 USHF.R.U32.HI UR4, URZ, UR41, UR4 ;  /* 0x00000029ff048299 */ /* 0x000fe80008011604 */
[----:B------:R-:W-:Y:S04]  /*7320*/  @!UP0 USEL UR4, UR5, UR4, !UP2 ;  /* 0x0000000405048287 */ /* 0x000fe8000d000000 */
[----:B------:R-:W-:Y:S02]  /*7330*/  @!UP0 UIMAD UR9, UR9, UR10, UR4 ;  /* 0x0000000a090982a4 */ /* 0x000fe4000f8e0204 */
[----:B------:R-:W-:Y:S02]  /*7340*/  @!UP0 UIADD3 UR10, UPT, UPT, UR11, -UR4, URZ ;  /* 0x800000040b0a8290 */ /* 0x000fe4000fffe0ff */
[----:B------:R-:W-:Y:S02]  /*7350*/  UIMAD UR4, UR54, UR7, UR36 ;  /* 0x00000007360472a4 */ /* 0x000fe4000f8e0224 */
[----:B------:R-:W-:Y:S03]  /*7360*/  @!UP0 UIMAD UR8, UR10, UR39, UR5 ;  /* 0x000000270a0882a4 */ /* 0x000fe6000f8e0205 */
[----:B------:R-:W-:Y:S02]  /*7370*/  @!UP0 UMOV UR5, UR9 ;  /* 0x0000000900058c82 */ /* 0x000fe40008000000 */
[----:B------:R-:W-:Y:S02]  /*7380*/  UIMAD UR37, UR5, UR42, UR6 ;  /* 0x0000002a052572a4 */ /* 0x000fe4000f8e0206 */
[----:B------:R-:W-:Y:S11]  /*7390*/  UIMAD UR36, UR8, UR54, UR4 ;  /* 0x00000036082472a4 */ /* 0x000ff6000f8e0204 */
[----:B------:R-:W-:Y:S01]  /*73a0*/  @!UPT UIADD3 URZ, UPT, UPT, URZ, URZ, URZ ;  /* 0x000000fffffff290 */ /* 0x000fe2000fffe0ff */
.L_x_124:
[----:B------:R-:W-:Y:S01]  /*73b0*/  UISETP.NE.AND UP0, UPT, UR38, 0x1, UPT ;  /* 0x000000012600788c */ /* 0x000fe2000bf05270 */
[----:B------:R-:W-:Y:S01]  /*73c0*/  @P0 SHF.R.U32.HI R4, RZ, 0x10, R5 ;  /* 0x00000010ff040819 */ /* 0x000fe20000011605 */
[----:B------:R-:W-:Y:S02]  /*73d0*/  UIADD3 UR11, UPT, UPT, UR45, 0x300, URZ ;  /* 0x000003002d0b7890 */ /* 0x000fe4000fffe0ff */
[----:B------:R-:W-:Y:S01]  /*73e0*/  USHF.L.U32 UR47, UR20, 0x6, URZ ;  /* 0x00000006142f7899 */ /* 0x000fe200080006ff */
[----:B------:R-:W-:Y:S06]  /*73f0*/  @P0 R2UR UR61, R4 ;  /* 0x00000000043d02ca */ /* 0x000fec00000e0000 */
[----:B------:R-:W1:Y:S01]  /*7400*/  @!UP0 LDCU.128 UR12, c[0x0][0xb10] ;  /* 0x00016200ff0c87ac */ /* 0x000e620008000c00 */
[----:B------:R-:W2:Y:S01]  /*7410*/  @!UP0 LDCU UR5, c[0x0][0xb0c] ;  /* 0x00016180ff0587ac */ /* 0x000ea20008000800 */
[----:B------:R-:W3:Y:S01]  /*7420*/  @!UP0 LDCU UR10, c[0x0][0xb20] ;  /* 0x00016400ff0a87ac */ /* 0x000ee20008000800 */
[----:B-1----:R-:W-:Y:S02]  /*7430*/  UIMAD.WIDE.U32 UR8, UR37, UR12, URZ ;  /* 0x0000000c250872a5 */ /* 0x002fe4000f8e00ff */
[----:B------:R-:W-:Y:S02]  /*7440*/  UIMAD.WIDE.U32 UR6, UR36, UR15, URZ ;  /* 0x0000000f240672a5 */ /* 0x000fe4000f8e00ff */
[----:B------:R-:W-:Y:S03]  /*7450*/  @!UP0 UISETP.NE.AND UP1, UPT, UR14, 0x1, UPT ;  /* 0x000000010e00888c */ /* 0x000fe6000bf25270 */
[----:B------:R-:W-:Y:S01]  /*7460*/  @!UP0 UMOV UR4, UR9 ;  /* 0x0000000900048c82 */ /* 0x000fe20008000000 */
[----:B--2---:R-:W-:Y:S02]  /*7470*/  @!UP0 UISETP.NE.AND UP2, UPT, UR5, 0x1, UPT ;  /* 0x000000010500888c */ /* 0x004fe4000bf45270 */
[----:B------:R-:W-:Y:S01]  /*7480*/  @!UP0 USHF.R.U32.HI UR4, URZ, UR13, UR4 ;  /* 0x0000000dff048299 */ /* 0x000fe20008011604 */
[----:B------:R-:W-:Y:S02]  /*7490*/  @!UP0 UMOV UR6, UR7 ;  /* 0x0000000700068c82 */ /* 0x000fe40008000000 */
[----:B---3--:R-:W-:Y:S02]  /*74a0*/  @!UP0 USHF.R.U32.HI UR6, URZ, UR10, UR6 ;  /* 0x0000000aff068299 */ /* 0x008fe40008011606 */
[----:B------:R-:W-:Y:S02]  /*74b0*/  @!UP0 USEL UR7, UR37, UR4, !UP2 ;  /* 0x0000000425078287 */ /* 0x000fe4000d000000 */
[----:B------:R-:W-:Y:S04]  /*74c0*/  @!UP0 USEL UR6, UR36, UR6, !UP1 ;  /* 0x0000000624068287 */ /* 0x000fe8000c800000 */
[----:B------:R-:W-:Y:S02]  /*74d0*/  @!UP0 UIADD3 UR4, UPT, UPT, -UR7, UR6, URZ ;  /* 0x0000000607048290 */ /* 0x000fe4000fffe1ff */
[----:B------:R-:W-:Y:S02]  /*74e0*/  @!UP0 UIADD3 UR6, UPT, UPT, UR7, -UR6, URZ ;  /* 0x8000000607068290 */ /* 0x000fe4000fffe0ff */
[----:B------:R-:W-:Y:S02]  /*74f0*/  @!UP0 UIMAD UR37, UR4, UR5, UR37 ;  /* 0x00000005042582a4 */ /* 0x000fe4000f8e0225 */
[----:B------:R-:W-:Y:S02]  /*7500*/  @!UP0 UIMAD UR36, UR6, UR14, UR36 ;  /* 0x0000000e062482a4 */ /* 0x000fe4000f8e0224 */
[----:B------:R-:W-:Y:S09]  /*7510*/  ULOP3.LUT UP0, URZ, UR11, 0x90, URZ, 0xc0, !UPT ;  /* 0x000000900bff7892 */ /* 0x000ff2000f80c0ff */
[----:B------:R-:W-:Y:S05]  /*7520*/  BRA.U !UP0, `(.L_x_125) ;  /* 0x00000001087c7547 */ /* 0x000fea000b800000 */
[----:B------:R-:W1:Y:S01]  /*7530*/  LDCU.64 UR8, c[0x4][0x80] ;  /* 0x01001000ff0877ac */ /* 0x000e620008000a00 */
[----:B------:R-:W-:Y:S01]  /*7540*/  MOV R16, 0x0 ;  /* 0x0000000000107802 */ /* 0x000fe20000000f00 */
[----:B------:R-:W-:Y:S02]  /*7550*/  HFMA2 R12, -RZ, RZ, 0, 5.9604644775390625e-08 ;  /* 0x00000001ff0c7431 */ /* 0x000fe400000001ff */
[----:B------:R-:W-:Y:S01]  /*7560*/  IMAD.MOV.U32 R8, RZ, RZ, 0x70 ;  /* 0x00000070ff087424 */ /* 0x000fe200078e00ff */
[----:B------:R2:W3:Y:S01]  /*7570*/  LDC.64 R14, c[0x4][R16] ;  /* 0x01000000100e7b82 */ /* 0x0004e20000000a00 */
[----:B------:R-:W4:Y:S01]  /*7580*/  LDCU.64 UR6, c[0x4][0x88] ;  /* 0x01001100ff0677ac */ /* 0x000f220008000a00 */
[----:B------:R-:W-:Y:S01]  /*7590*/  IMAD.MOV.U32 R13, RZ, RZ, RZ ;  /* 0x000000ffff0d7224 */ /* 0x000fe200078e00ff */
[----:B------:R-:W2:Y:S01]  /*75a0*/  LDCU.64 UR4, c[0x4][0x8] ;  /* 0x01000100ff0477ac */ /* 0x000ea20008000a00 */
[----:B-1----:R-:W-:Y:S01]  /*75b0*/  MOV R5, UR9 ;  /* 0x0000000900057c02 */ /* 0x002fe20008000f00 */
[----:B------:R-:W-:Y:S01]  /*75c0*/  IMAD.U32 R4, RZ, RZ, UR8 ;  /* 0x00000008ff047e24 */ /* 0x000fe2000f8e00ff */
[----:B----4-:R-:W-:Y:S01]  /*75d0*/  MOV R7, UR7 ;  /* 0x0000000700077c02 */ /* 0x010fe20008000f00 */
[----:B------:R-:W-:Y:S01]  /*75e0*/  IMAD.U32 R6, RZ, RZ, UR6 ;  /* 0x00000006ff067e24 */ /* 0x000fe2000f8e00ff */
[----:B--2---:R-:W-:Y:S01]  /*75f0*/  MOV R11, UR5 ;  /* 0x00000005000b7c02 */ /* 0x004fe20008000f00 */
[----:B------:R-:W-:Y:S02]  /*7600*/  IMAD.U32 R10, RZ, RZ, UR4 ;  /* 0x00000004ff0a7e24 */ /* 0x000fe4000f8e00ff */
[----:B------:R-:W-:Y:S07]  /*7610*/  LEPC R20, `(.L_x_126) ;  /* 0x000000001014794e */ /* 0x000fee0000000000 */
[----:B---3-5:R-:W-:Y:S05]  /*7620*/  CALL.ABS.NOINC R14 ;  /* 0x000000000e007343 */ /* 0x028fea0003c00000 */
.L_x_126:
[----:B------:R-:W1:Y:S01]  /*7630*/  LDCU.64 UR8, c[0x4][0x80] ;  /* 0x01001000ff0877ac */ /* 0x000e620008000a00 */
[----:B------:R-:W2:Y:S01]  /*7640*/  LDC.64 R16, c[0x4][R16] ;  /* 0x0100000010107b82 */ /* 0x000ea20000000a00 */
[----:B------:R-:W-:Y:S02]  /*7650*/  HFMA2 R12, -RZ, RZ, 0, 5.9604644775390625e-08 ;  /* 0x00000001ff0c7431 */ /* 0x000fe400000001ff */
[----:B------:R-:W-:Y:S02]  /*7660*/  IMAD.MOV.U32 R8, RZ, RZ, 0x70 ;  /* 0x00000070ff087424 */ /* 0x000fe400078e00ff */
[----:B------:R-:W-:Y:S01]  /*7670*/  IMAD.MOV.U32 R13, RZ, RZ, RZ ;  /* 0x000000ffff0d7224 */ /* 0x000fe200078e00ff */
[----:B------:R-:W3:Y:S01]  /*7680*/  LDCU.64 UR6, c[0x4][0x88] ;  /* 0x01001100ff0677ac */ /* 0x000ee20008000a00 */
[----:B------:R-:W4:Y:S01]  /*7690*/  LDCU.64 UR4, c[0x4][0x8] ;  /* 0x01000100ff0477ac */ /* 0x000f220008000a00 */
[----:B-1----:R-:W-:Y:S02]  /*76a0*/  MOV R4, UR8 ;  /* 0x0000000800047c02 */ /* 0x002fe40008000f00 */
[----:B------:R-:W-:Y:S02]  /*76b0*/  MOV R5, UR9 ;  /* 0x0000000900057c02 */ /* 0x000fe40008000f00 */
[----:B---3--:R-:W-:Y:S01]  /*76c0*/  MOV R7, UR7 ;  /* 0x0000000700077c02 */ /* 0x008fe20008000f00 */
[----:B------:R-:W-:Y:S01]  /*76d0*/  IMAD.U32 R6, RZ, RZ, UR6 ;  /* 0x00000006ff067e24 */ /* 0x000fe2000f8e00ff */
[----:B----4-:R-:W-:Y:S01]  /*76e0*/  MOV R11, UR5 ;  /* 0x00000005000b7c02 */ /* 0x010fe20008000f00 */
[----:B------:R-:W-:Y:S02]  /*76f0*/  IMAD.U32 R10, RZ, RZ, UR4 ;  /* 0x00000004ff0a7e24 */ /* 0x000fe4000f8e00ff */
[----:B------:R-:W-:Y:S07]  /*7700*/  LEPC R20, `(.L_x_125) ;  /* 0x000000001014794e */ /* 0x000fee0000000000 */
[----:B--2---:R-:W-:Y:S05]  /*7710*/  CALL.ABS.NOINC R16 ;  /* 0x0000000010007343 */ /* 0x004fea0003c00000 */
.L_x_125:
[----:B------:R-:W-:Y:S01]  /*7720*/  R2UR UR4, R51 ;  /* 0x00000000330472ca */ /* 0x000fe200000e0000 */
[----:B------:R-:W-:Y:S01]  /*7730*/  UISETP.NE.U32.AND UP0, UPT, UR62, URZ, UPT ;  /* 0x000000ff3e00728c */ /* 0x000fe2000bf05070 */
[----:B------:R-:W-:Y:S02]  /*7740*/  ISETP.NE.U32.AND P4, PT, R42, RZ, PT ;  /* 0x000000ff2a00720c */ /* 0x000fe40003f85070 */
[----:B------:R-:W-:Y:S01]  /*7750*/  ISETP.NE.U32.AND P2, PT, RZ, UR56, PT ;  /* 0x00000038ff007c0c */ /* 0x000fe2000bf45070 */
[----:B------:R-:W-:Y:S01]  /*7760*/  UISETP.NE.AND.EX UP1, UPT, UR63, URZ, UPT, UP0 ;  /* 0x000000ff3f00728c */ /* 0x000fe2000bf25300 */
[----:B------:R-:W-:Y:S01]  /*7770*/  ISETP.NE.AND.EX P4, PT, R43, RZ, PT, P4 ;  /* 0x000000ff2b00720c */ /* 0x000fe20003f85340 */
[----:B------:R-:W-:Y:S01]  /*7780*/  UPLOP3.LUT UP0, UPT, UPT, UPT, UPT, 0x40, 0x4 ;  /* 0x000000000004789c */ /* 0x000fe20003f0e870 */
[----:B------:R-:W-:Y:S05]  /*7790*/  ISETP.NE.AND.EX P2, PT, RZ, UR57, PT, P2 ;  /* 0x00000039ff007c0c */ /* 0x000fea000bf45320 */
[----:B------:R-:W-:Y:S06]  /*77a0*/  UISETP.NE.AND UP2, UPT, UR4, URZ, UPT ;  /* 0x000000ff0400728c */ /* 0x000fec000bf45270 */
[----:B------:R-:W-:Y:S05]  /*77b0*/  PLOP3.LUT P1, PT, PT, PT, UP2, 0x80, 0x8 ;  /* 0x000000000008781c */ /* 0x000fea0003f2f028 */
[----:B------:R-:W-:Y:S06]  /*77c0*/  @UP2 UPLOP3.LUT UP0, UPT, UPT, UPT, UP1, 0x80, 0x8 ;  /* 0x000000000008289c */ /* 0x000fec0003f0f010 */
[----:B------:R-:W-:Y:S01]  /*77d0*/  PLOP3.LUT P0, PT, PT, PT, UP0, 0x80, 0x8 ;  /* 0x000000000008781c */ /* 0x000fe20003f0f008 */
[----:B------:R-:W-:Y:S01]  /*77e0*/  @!UPT UIADD3 URZ, UPT, UPT, URZ, URZ, URZ ;  /* 0x000000fffffff290 */ /* 0x000fe2000fffe0ff */
[----:B------:R-:W-:Y:S11]  /*77f0*/  BRA.U !UP1, `(.L_x_127) ;  /* 0x00000001093c7547 */ /* 0x000ff6000b800000 */
[----:B------:R-:W-:Y:S01]  /*7800*/  UISETP.NE.U32.AND UP0, UPT, UR56, URZ, UPT ;  /* 0x000000ff3800728c */ /* 0x000fe2000bf05070 */
[----:B------:R-:W-:Y:S01]  /*7810*/  HFMA2 R0, -RZ, RZ, 0, 5.9604644775390625e-08 ;  /* 0x00000001ff007431 */ /* 0x000fe200000001ff */
[----:B------:R-:W1:Y:S01]  /*7820*/  LDCU.64 UR8, c[0x0][0x358] ;  /* 0x00006b00ff0877ac */ /* 0x000e620008000a00 */
[----:B------:R-:W-:Y:S01]  /*7830*/  IMAD.MOV.U32 R45, RZ, RZ, 0x1 ;  /* 0x00000001ff2d7424 */ /* 0x000fe200078e00ff */
[----:B------:R-:W-:Y:S06]  /*7840*/  UISETP.NE.AND.EX UP0, UPT, UR57, URZ, UPT, UP0 ;  /* 0x000000ff3900728c */ /* 0x000fec000bf05300 */
        /* <DEDUP_REMOVED lines=9> */
[----:B-12---:R-:W-:Y:S02]  /*78e0*/  @!P3 IMAD.U32 R26, RZ, RZ, UR4 ;  /* 0x00000004ff1abe24 */ /* 0x006fe4000f8e00ff */
.L_x_127:
[----:B------:R-:W-:Y:S05]  /*78f0*/  @!P4 BRA `(.L_x_128) ;  /* 0x000000000024c947 */ /* 0x000fea0003800000 */
[----:B------:R-:W-:Y:S01]  /*7900*/  ISETP.NE.U32.AND P3, PT, R40, RZ, PT ;  /* 0x000000ff2800720c */ /* 0x000fe20003f65070 */
[----:B------:R-:W1:Y:S03]  /*7910*/  LDCU.64 UR4, c[0x0][0x358] ;  /* 0x00006b00ff0477ac */ /* 0x000e660008000a00 */
[----:B------:R-:W-:Y:S11]  /*7920*/  ISETP.NE.AND.EX P3, PT, R41, RZ, PT, P3 ;  /* 0x000000ff2900720c */ /* 0x000ff60003f65330 */
[----:B------:R-:W-:Y:S02]  /*7930*/  @!UPT UIADD3 URZ, UPT, UPT, URZ, URZ, URZ ;  /* 0x000000fffffff290 */ /* 0x000fe4000fffe0ff */
[----:B------:R-:W2:Y:S01]  /*7940*/  @P3 LDC.64 R4, c[0x0][0x8a8] ;  /* 0x00022a00ff043b82 */ /* 0x000ea20000000a00 */
[----:B------:R-:W-:Y:S04]  /*7950*/  @P3 IMAD R0, R42, UR46, RZ ;  /* 0x0000002e2a003c24 */ /* 0x000fe8000f8e02ff */
[----:B--2---:R-:W-:Y:S05]  /*7960*/  @P3 IMAD.WIDE R4, R0, 0x4, R4 ;  /* 0x0000000400043825 */ /* 0x004fea00078e0204 */
[----:B-1---5:R1:W5:Y:S02]  /*7970*/  @P3 LDG.E R24, desc[UR4][R4.64] ;  /* 0x0000000404183981 */ /* 0x022364000c1e1900 */
[----:B-1----:R-:W2:Y:S02]  /*7980*/  @!P3 LDC R24, c[0x0][0x8a0] ;  /* 0x00022800ff18bb82 */ /* 0x002ea40000000800 */
.L_x_128:
[----:B-----5:R-:W-:Y:S01]  /*7990*/  FSETP.NEU.AND P4, PT, R26, RZ, PT ;  /* 0x000000ff1a00720b */ /* 0x020fe20003f8d000 */
[----:B------:R-:W1:Y:S01]  /*79a0*/  LDCU.128 UR8, c[0x0][0xa80] ;  /* 0x00015000ff0877ac */ /* 0x000e620008000c00 */
[----:B------:R-:W-:Y:S01]  /*79b0*/  SEL R5, RZ, 0xffffffff, P2 ;  /* 0xffffffffff057807 */ /* 0x000fe20001000000 */
[----:B------:R-:W-:Y:S01]  /*79c0*/  IMAD.U32 R64, RZ, RZ, UR48 ;  /* 0x00000030ff407e24 */ /* 0x000fe2000f8e00ff */
[----:B------:R-:W-:Y:S01]  /*79d0*/  @P1 LOP3.LUT P2, RZ, R45, 0xff, RZ, 0xc0, !PT ;  /* 0x000000ff2dff1812 */ /* 0x000fe2000784c0ff */
[----:B------:R-:W-:Y:S01]  /*79e0*/  IMAD.SHL.U32 R66, R54, 0x2, RZ ;  /* 0x0000000236427824 */ /* 0x000fe200078e00ff */
[----:B------:R-:W-:Y:S01]  /*79f0*/  @P1 SEL R0, RZ, 0xffffffff, P4 ;  /* 0xffffffffff001807 */ /* 0x000fe20002000000 */
[----:B------:R-:W-:Y:S01]  /*7a00*/  IMAD.SHL.U32 R64, R64, 0x1000, RZ ;  /* 0x0000100040407824 */ /* 0x000fe200078e00ff */
[----:B------:R-:W-:Y:S01]  /*7a10*/  LEA R59, R22, UR45, 0x3 ;  /* 0x0000002d163b7c11 */ /* 0x000fe2000f8e18ff */
[----:B------:R-:W-:Y:S01]  /*7a20*/  ULOP3.LUT UR4, UR51, 0x1, URZ, 0x3c, !UPT ;  /* 0x0000000133047892 */ /* 0x000fe2000f8e3cff */
[----:B------:R-:W-:Y:S01]  /*7a30*/  @P0 SEL R0, R5, R0, !P2 ;  /* 0x0000000005000207 */ /* 0x000fe20005000000 */
[----:B------:R-:W-:Y:S01]  /*7a40*/  USHF.L.U32 UR12, UR44, 0x6, URZ ;  /* 0x000000062c0c7899 */ /* 0x000fe200080006ff */
[----:B------:R-:W-:Y:S01]  /*7a50*/  R2UR UR6, R48 ;  /* 0x00000000300672ca */ /* 0x000fe200000e0000 */
[----:B------:R-:W-:Y:S01]  /*7a60*/  BSSY B1, `(.L_x_129) ;  /* 0x0000049000017945 */ /* 0x000fe20003800000 */
[----:B------:R-:W-:Y:S01]  /*7a70*/  @P1 LOP3.LUT R0, R0, 0x1, RZ, 0xc0, !PT ;  /* 0x0000000100001812 */ /* 0x000fe200078ec0ff */
[----:B------:R-:W-:Y:S01]  /*7a80*/  IMAD.U32 R27, RZ, RZ, UR4 ;  /* 0x00000004ff1b7e24 */ /* 0x000fe2000f8e00ff */
[----:B------:R-:W-:Y:S01]  /*7a90*/  R2UR UR13, R47 ;  /* 0x000000002f0d72ca */ /* 0x000fe200000e0000 */
[----:B------:R-:W-:Y:S01]  /*7aa0*/  IMAD.U32 R58, RZ, RZ, UR12 ;  /* 0x0000000cff3a7e24 */ /* 0x000fe2000f8e00ff */
[----:B------:R-:W-:Y:S01]  /*7ab0*/  ISETP.NE.U32.OR P6, PT, R0, 0x1, !P1 ;  /* 0x000000010000780c */ /* 0x000fe20004fc5470 */
[----:B------:R-:W-:Y:S01]  /*7ac0*/  IMAD.U32 R0, RZ, RZ, UR48 ;  /* 0x00000030ff007e24 */ /* 0x000fe2000f8e00ff */
[----:B-1----:R-:W-:Y:S01]  /*7ad0*/  UIMAD.WIDE.U32 UR4, UR12, UR9, URZ ;  /* 0x000000090c0472a5 */ /* 0x002fe2000f8e00ff */
[----:B------:R-:W-:Y:S01]  /*7ae0*/  PLOP3.LUT P3, PT, PT, PT, UP1, 0x80, 0x8 ;  /* 0x000000000008781c */ /* 0x000fe20003f6f018 */
[----:B------:R-:W-:Y:S01]  /*7af0*/  UISETP.NE.AND UP0, UPT, UR8, 0x1, UPT ;  /* 0x000000010800788c */ /* 0x000fe2000bf05270 */
[----:B------:R-:W-:Y:S01]  /*7b00*/  SEL R4, RZ, 0xffffffff, P4 ;  /* 0xffffffffff047807 */ /* 0x000fe20002000000 */
[----:B------:R-:W-:Y:S01]  /*7b10*/  IMAD.MOV.U32 R67, RZ, RZ, 0x1 ;  /* 0x00000001ff437424 */ /* 0x000fe200078e00ff */
[----:B------:R-:W-:Y:S01]  /*7b20*/  LEA R0, R0, UR45, 0x3 ;  /* 0x0000002d00007c11 */ /* 0x000fe2000f8e18ff */
[----:B------:R-:W-:Y:S01]  /*7b30*/  IMAD.IADD R25, R23, 0x1, R2 ;  /* 0x0000000117197824 */ /* 0x000fe200078e0202 */
[----:B------:R-:W-:Y:S01]  /*7b40*/  UMOV UR4, UR5 ;  /* 0x0000000500047c82 */ /* 0x000fe20008000000 */
[----:B------:R-:W-:Y:S01]  /*7b50*/  LOP3.LUT P4, R60, R45, 0xff, RZ, 0xc0, !PT ;  /* 0x000000ff2d3c7812 */ /* 0x000fe2000788c0ff */
[----:B------:R-:W-:Y:S01]  /*7b60*/  USHF.R.U32.HI UR4, URZ, UR10, UR4 ;  /* 0x0000000aff047299 */ /* 0x000fe20008011604 */
[----:B------:R-:W-:Y:S01]  /*7b70*/  P2R R61, PR, RZ, 0x40 ;  /* 0x00000040ff3d7803 */ /* 0x000fe20000000000 */
[----:B------:R-:W-:Y:S01]  /*7b80*/  IMAD.U32 R65, RZ, RZ, UR48 ;  /* 0x00000030ff417e24 */ /* 0x000fe2000f8e00ff */
[----:B------:R-:W-:Y:S01]  /*7b90*/  @P6 SHF.L.U32 R3, R27, 0x1f, RZ ;  /* 0x0000001f1b036819 */ /* 0x000fe200000006ff */
[----:B------:R-:W-:Y:S01]  /*7ba0*/  USEL UR4, UR12, UR4, !UP0 ;  /* 0x000000040c047287 */ /* 0x000fe2000c000000 */
[----:B------:R-:W-:Y:S01]  /*7bb0*/  @P3 SEL R4, R5, R4, !P4 ;  /* 0x0000000405043207 */ /* 0x000fe20006000000 */
[----:B------:R-:W-:Y:S01]  /*7bc0*/  UISETP.NE.AND UP0, UPT, UR11, 0x1, UPT ;  /* 0x000000010b00788c */ /* 0x000fe2000bf05270 */
[----:B------:R1:W3:Y:S01]  /*7bd0*/  @P6 SYNCS.PHASECHK.TRANS64.TRYWAIT P1, [R0+URZ+0x230], R3 ;  /* 0x00023003000065a7 */ /* 0x0002e200080211ff */
[----:B------:R-:W-:Y:S01]  /*7be0*/  UIMAD.WIDE.U32 UR6, UR4, UR6, URZ ;  /* 0x00000006040672a5 */ /* 0x000fe2000f8e00ff */
[----:B------:R-:W-:Y:S01]  /*7bf0*/  LOP3.LUT R4, R4, 0x1, RZ, 0xc0, !PT ;  /* 0x0000000104047812 */ /* 0x000fe200078ec0ff */
[----:B------:R-:W-:Y:S01]  /*7c00*/  IMAD.U32 R57, RZ, RZ, UR4 ;  /* 0x00000004ff397e24 */ /* 0x000fe2000f8e00ff */
[----:B------:R-:W-:Y:S02]  /*7c10*/  CS2R R38, SRZ ;  /* 0x0000000000267805 */ /* 0x000fe4000001ff00 */
[----:B------:R-:W-:Y:S01]  /*7c20*/  PLOP3.LUT P2, PT, PT, PT, UP0, 0x80, 0x8 ;  /* 0x000000000008781c */ /* 0x000fe20003f4f008 */
[----:B------:R-:W-:Y:S01]  /*7c30*/  IMAD R6, RZ, RZ, -UR4 ;  /* 0x80000004ff067e24 */ /* 0x000fe2000f8e02ff */
[----:B------:R-:W-:Y:S01]  /*7c40*/  ISETP.NE.U32.AND P5, PT, R4, 0x1, PT ;  /* 0x000000010400780c */ /* 0x000fe20003fa5070 */
[----:B------:R-:W-:Y:S01]  /*7c50*/  UMOV UR5, UR7 ;  /* 0x0000000700057c82 */ /* 0x000fe20008000000 */
[----:B------:R-:W-:Y:S01]  /*7c60*/  IMAD.U32 R56, RZ, RZ, UR4 ;  /* 0x00000004ff387e24 */ /* 0x000fe2000f8e00ff */
[----:B------:R-:W-:Y:S01]  /*7c70*/  USHF.R.U32.HI UR5, URZ, UR13, UR5 ;  /* 0x0000000dff057299 */ /* 0x000fe20008011605 */
[----:B------:R-:W-:Y:S01]  /*7c80*/  IMAD R58, R6, UR8, R58 ;  /* 0x00000008063a7c24 */ /* 0x000fe2000f8e023a */
[----:B------:R-:W-:Y:S02]  /*7c90*/  P2R R68, PR, RZ, 0x20 ;  /* 0x00000020ff447803 */ /* 0x000fe40000000000 */
[----:B------:R-:W-:Y:S02]  /*7ca0*/  CS2R R36, SRZ ;  /* 0x0000000000247805 */ /* 0x000fe4000001ff00 */
[----:B------:R-:W-:Y:S02]  /*7cb0*/  CS2R R30, SRZ ;  /* 0x00000000001e7805 */ /* 0x000fe4000001ff00 */
[----:B------:R-:W-:Y:S02]  /*7cc0*/  CS2R R28, SRZ ;  /* 0x00000000001c7805 */ /* 0x000fe4000001ff00 */
[----:B------:R-:W-:Y:S02]  /*7cd0*/  SEL R57, R57, UR5, !P2 ;  /* 0x0000000539397c07 */ /* 0x000fe4000d000000 */
[----:B------:R-:W-:Y:S03]  /*7ce0*/  IADD3 R63, PT, PT, R64, UR45, R66 ;  /* 0x0000002d403f7c10 */ /* 0x000fe6000fffe042 */
[----:B------:R-:W-:Y:S01]  /*7cf0*/  IMAD.MOV R5, RZ, RZ, -R57 ;  /* 0x000000ffff057224 */ /* 0x000fe200078e0a39 */
[----:B-1----:R-:W-:Y:S03]  /*7d00*/  SHF.L.U32 R3, R53, 0x1f, RZ ;  /* 0x0000001f35037819 */ /* 0x002fe600000006ff */
[----:B------:R-:W-:Y:S01]  /*7d10*/  IMAD R56, R5, UR11, R56 ;  /* 0x0000000b05387c24 */ /* 0x000fe2000f8e0238 */
[----:B------:R1:W4:Y:S01]  /*7d20*/  SYNCS.PHASECHK.TRANS64.TRYWAIT P0, [R59+URZ+0x280], R3 ;  /* 0x000280033b0075a7 */ /* 0x00032200080011ff */
[----:B---3--:R-:W-:Y:S01]  /*7d30*/  @P6 SEL R67, RZ, 0x1, !P1 ;  /* 0x00000001ff436807 */ /* 0x008fe20004800000 */
[----:B-1----:R-:W-:Y:S06]  /*7d40*/  @!P6 BRA `(.L_x_130) ;  /* 0x000000000068e947 */ /* 0x002fec0003800000 */
[----:B------:R-:W-:Y:S01]  /*7d50*/  LOP3.LUT P6, RZ, R44, 0x40, RZ, 0xc0, !PT ;  /* 0x000000402cff7812 */ /* 0x000fe200078cc0ff */
[----:B------:R-:W-:Y:S01]  /*7d60*/  VIADD R2, R63, 0x300 ;  /* 0x000003003f027836 */ /* 0x000fe20000000000 */
[----:B------:R-:W-:Y:S01]  /*7d70*/  ISETP.NE.AND P2, PT, R67, RZ, PT ;  /* 0x000000ff4300720c */ /* 0x000fe20003f45270 */
[----:B------:R-:W-:Y:S01]  /*7d80*/  BSSY B0, `(.L_x_131) ;  /* 0x000000d000007945 */ /* 0x000fe20003800000 */
[----:B------:R-:W-:Y:S01]  /*7d90*/  PLOP3.LUT P1, PT, PT, PT, PT, 0x8, 0x80 ;  /* 0x000000000080781c */ /* 0x000fe20003f2e170 */
[----:B------:R-:W-:Y:S01]  /*7da0*/  @P5 VIADD R4, R63, 0x310 ;  /* 0x000003103f045836 */ /* 0x000fe20000000000 */
[----:B------:R-:W-:Y:S02]  /*7db0*/  @P5 PLOP3.LUT P1, PT, P6, PT, PT, 0x80, 0x8 ;  /* 0x000000000008581c */ /* 0x000fe4000372f070 */
[----:B------:R-:W-:Y:S02]  /*7dc0*/  CS2R R38, SRZ ;  /* 0x0000000000267805 */ /* 0x000fe4000001ff00 */
[----:B------:R-:W-:Y:S02]  /*7dd0*/  CS2R R36, SRZ ;  /* 0x0000000000247805 */ /* 0x000fe4000001ff00 */
[----:B------:R-:W-:Y:S02]  /*7de0*/  CS2R R30, SRZ ;  /* 0x00000000001e7805 */ /* 0x000fe4000001ff00 */
[----:B------:R-:W-:Y:S05]  /*7df0*/  CS2R R28, SRZ ;  /* 0x00000000001c7805 */ /* 0x000fea000001ff00 */
[----:B------:R-:W-:Y:S01]  /*7e00*/  @P1 VIADD R4, R2, 0xfffffff0 ;  /* 0xfffffff002041836 */ /* 0x000fe20000000000 */
[----:B------:R-:W-:Y:S06]  /*7e10*/  @P2 BRA `(.L_x_132) ;  /* 0x00000000000c2947 */ /* 0x000fec0003800000 */
[----:B------:R-:W-:Y:S04]  /*7e20*/  SHF.L.U32 R2, R27, 0x1f, RZ ;  /* 0x0000001f1b027819 */ /* 0x000fe800000006ff */
[----:B------:R-:W1:Y:S02]  /*7e30*/  SYNCS.PHASECHK.TRANS64.TRYWAIT P1, [R0+URZ+0x230], R2 ;  /* 0x00023002000075a7 */ /* 0x000e6400080211ff */
[----:B-1----:R-:W-:Y:S05]  /*7e40*/  @!P1 BRA `(.L_x_133) ;  /* 0x0000002800949947 */ /* 0x002fea0003800000 */
.L_x_132:
[----:B------:R-:W-:Y:S05]  /*7e50*/  BSYNC B0 ;  /* 0x0000000000007941 */ /* 0x000fea0003800000 */
.L_x_131:
[----:B------:R-:W-:Y:S01]  /*7e60*/  UIADD3 UR4, UPT, UPT, UR48, 0x1, URZ ;  /* 0x0000000130047890 */ /* 0x000fe2000fffe0ff */
[----:B------:R-:W-:Y:S03]  /*7e70*/  ISETP.NE.AND P1, PT, R68, RZ, PT ;  /* 0x000000ff4400720c */ /* 0x000fe60003f25270 */
[----:B------:R-:W-:Y:S04]  /*7e80*/  UISETP.NE.AND UP0, UPT, UR4, 0x3, UPT ;  /* 0x000000030400788c */ /* 0x000fe8000bf05270 */
[----:B------:R-:W-:Y:S02]  /*7e90*/  USEL UR5, URZ, 0x1, UP0 ;  /* 0x00000001ff057887 */ /* 0x000fe40008000000 */
[----:B------:R-:W-:Y:S04]  /*7ea0*/  USEL UR4, UR4, URZ, UP0 ;  /* 0x000000ff04047287 */ /* 0x000fe80008000000 */
[----:B------:R3:W1:Y:S01]  /*7eb0*/  @P1 LDS.128 R36, [R4] ;  /* 0x0000000004241984 */ /* 0x0006620000000c00 */
[----:B------:R-:W-:Y:S01]  /*7ec0*/  LOP3.LUT R27, R27, UR5, RZ, 0x3c, !PT ;  /* 0x000000051b1b7c12 */ /* 0x000fe2000f8e3cff */
[----:B------:R-:W-:Y:S02]  /*7ed0*/  IMAD.U32 R65, RZ, RZ, UR4 ;  /* 0x00000004ff417e24 */ /* 0x000fe4000f8e00ff */
[----:B------:R3:W1:Y:S04]  /*7ee0*/  @P1 LDS.128 R28, [R63+0x300] ;  /* 0x000300003f1c1984 */ /* 0x0006680000000c00 */
.L_x_130:
[----:B------:R-:W-:Y:S05]  /*7ef0*/  BSYNC B1 ;  /* 0x0000000000017941 */ /* 0x000fea0003800000 */
.L_x_129:
[----:B-1----:R-:W-:Y:S04]  /*7f00*/  SHF.R.U32.HI R0, RZ, 0x15, R25 ;  /* 0x00000015ff007819 */ /* 0x002fe80000011619 */
[----:B------:R-:W-:Y:S01]  /*7f10*/  LOP3.LUT P1, RZ, R0, 0x3, R46, 0x48, !PT ;  /* 0x0000000300ff7812 */ /* 0x000fe2000782482e */
[----:B------:R-:W-:Y:S01]  /*7f20*/  @!UPT UIADD3 URZ, UPT, UPT, URZ, URZ, URZ ;  /* 0x000000fffffff290 */ /* 0x000fe2000fffe0ff */
[----:B----4-:R-:W-:Y:S11]  /*7f30*/  @P0 BRA `(.L_x_134) ;  /* 0x0000000000080947 */ /* 0x010ff60003800000 */
[----:B------:R-:W1:Y:S02]  /*7f40*/  SYNCS.PHASECHK.TRANS64.TRYWAIT P0, [R59+URZ+0x280], R3 ;  /* 0x000280033b0075a7 */ /* 0x000e6400080011ff */
[----:B-1----:R-:W-:Y:S05]  /*7f50*/  @!P0 BRA `(.L_x_135) ;  /* 0x0000002800648947 */ /* 0x002fea0003800000 */
.L_x_134:
[----:B------:R-:W-:Y:S05]  /*7f60*/  @!P1 BRA `(.L_x_136) ;  /* 0x0000000000409947 */ /* 0x000fea0003800000 */
[----:B------:R-:W4:Y:S01]  /*7f70*/  LDCU.64 UR8, c[0x4][0x70] ;  /* 0x01000e00ff0877ac */ /* 0x000f220008000a00 */
[----:B-1----:R-:W-:Y:S01]  /*7f80*/  MOV R3, 0x0 ;  /* 0x0000000000037802 */ /* 0x002fe20000000f00 */
[----:B------:R-:W-:Y:S02]  /*7f90*/  HFMA2 R12, -RZ, RZ, 0, 5.9604644775390625e-08 ;  /* 0x00000001ff0c7431 */ /* 0x000fe400000001ff */
[----:B------:R-:W-:Y:S02]  /*7fa0*/  IMAD.MOV.U32 R8, RZ, RZ, 0x192 ;  /* 0x00000192ff087424 */ /* 0x000fe400078e00ff */
[----:B------:R-:W-:Y:S01]  /*7fb0*/  IMAD.MOV.U32 R13, RZ, RZ, RZ ;  /* 0x000000ffff0d7224 */ /* 0x000fe200078e00ff */
[----:B------:R-:W1:Y:S01]  /*7fc0*/  LDCU.64 UR6, c[0x4][0x78] ;  /* 0x01000f00ff0677ac */ /* 0x000e620008000a00 */
[----:B------:R-:W2:Y:S01]  /*7fd0*/  LDC.64 R2, c[0x4][R3] ;  /* 0x0100000003027b82 */ /* 0x000ea20000000a00 */
[----:B------:R-:W5:Y:S01]  /*7fe0*/  LDCU.64 UR4, c[0x4][0x10] ;  /* 0x01000200ff0477ac */ /* 0x000f620008000a00 */
[----:B----4-:R-:W-:Y:S01]  /*7ff0*/  MOV R5, UR9 ;  /* 0x0000000900057c02 */ /* 0x010fe20008000f00 */
[----:B---3--:R-:W-:Y:S01]  /*8000*/  IMAD.U32 R4, RZ, RZ, UR8 ;  /* 0x00000008ff047e24 */ /* 0x008fe2000f8e00ff */
[----:B-1----:R-:W-:Y:S01]  /*8010*/  MOV R7, UR7 ;  /* 0x0000000700077c02 */ /* 0x002fe20008000f00 */
[----:B------:R-:W-:Y:S01]  /*8020*/  IMAD.U32 R6, RZ, RZ, UR6 ;  /* 0x00000006ff067e24 */ /* 0x000fe2000f8e00ff */
[----:B-----5:R-:W-:Y:S01]  /*8030*/  MOV R11, UR5 ;  /* 0x00000005000b7c02 */ /* 0x020fe20008000f00 */
[----:B------:R-:W-:Y:S02]  /*8040*/  IMAD.U32 R10, RZ, RZ, UR4 ;  /* 0x00000004ff0a7e24 */ /* 0x000fe4000f8e00ff */
[----:B------:R-:W-:Y:S07]  /*8050*/  LEPC R20, `(.L_x_136) ;  /* 0x000000001014794e */ /* 0x000fee0000000000 */
[----:B--2---:R-:W-:Y:S05]  /*8060*/  CALL.ABS.NOINC R2 ;  /* 0x0000000002007343 */ /* 0x004fea0003c00000 */
.L_x_136:
[----:B-1----:R-:W-:Y:S01]  /*8070*/  SHF.L.U32 R3, R28, 0x10, RZ ;  /* 0x000000101c037819 */ /* 0x002fe200000006ff */
[----:B------:R-:W-:Y:S05]  /*8080*/  WARPSYNC.ALL ;  /* 0x0000000000007948 */ /* 0x000fea0003800000 */
[----:B------:R-:W-:Y:S01]  /*8090*/  R2UR UR4, R25 ;  /* 0x00000000190472ca */ /* 0x000fe200000e0000 */
[----:B------:R-:W-:Y:S01]  /*80a0*/  BSSY.RECONVERGENT B0, `(.L_x_137) ;  /* 0x0000059000007945 */ /* 0x000fe20003800200 */
[----:B------:R-:W-:Y:S02]  /*80b0*/  SHF.L.U32 R20, R29, 0x10, RZ ;  /* 0x000000101d147819 */ /* 0x000fe400000006ff */
[----:B------:R-:W-:Y:S02]  /*80c0*/  MOV R62, 0x10 ;  /* 0x00000010003e7802 */ /* 0x000fe40000000f00 */
[----:B------:R-:W-:Y:S02]  /*80d0*/  LOP3.LUT P6, RZ, R44, 0x40, RZ, 0xc0, !PT ;  /* 0x000000402cff7812 */ /* 0x000fe400078cc0ff */
[----:B------:R-:W-:Y:S02]  /*80e0*/  ISETP.NE.AND P0, PT, R55, RZ, PT ;  /* 0x000000ff3700720c */ /* 0x000fe40003f05270 */
[----:B------:R-:W-:Y:S03]  /*80f0*/  SEL R62, R62, 0xfffffff0, !P6 ;  /* 0xfffffff03e3e7807 */ /* 0x000fe60007000000 */
[----:B---3--:R-:W2:Y:S02]  /*8100*/  LDTM.x16 R4, tmem[UR4] ;  /* 0x00000004000479ee */ /* 0x008ea40008240000 */
[----:B--2---:R-:W-:Y:S01]  /*8110*/  FMUL R0, R24, R4 ;  /* 0x0000000418007220 */ /* 0x004fe20000400000 */
[----:B------:R-:W-:Y:S01]  /*8120*/  LOP3.LUT R4, R28, 0xffff0000, RZ, 0xc0, !PT ;  /* 0xffff00001c047812 */ /* 0x000fe200078ec0ff */
[C---:B------:R-:W-:Y:S01]  /*8130*/  FMUL R2, R24.reuse, R5 ;  /* 0x0000000518027220 */ /* 0x040fe20000400000 */
[----:B------:R-:W-:Y:S01]  /*8140*/  FMUL R5, R24, R9 ;  /* 0x0000000918057220 */ /* 0x000fe20000400000 */
[----:B------:R-:W-:Y:S01]  /*8150*/  FFMA R0, R26, R3, R0 ;  /* 0x000000031a007223 */ /* 0x000fe20000000000 */
[----:B------:R-:W-:Y:S01]  /*8160*/  FMUL R9, R24, R13 ;  /* 0x0000000d18097220 */ /* 0x000fe20000400000 */
[----:B------:R-:W-:Y:S01]  /*8170*/  FFMA R2, R26, R4, R2 ;  /* 0x000000041a027223 */ /* 0x000fe20000000002 */
[C---:B------:R-:W-:Y:S01]  /*8180*/  FMUL R4, R24.reuse, R8 ;  /* 0x0000000818047220 */ /* 0x040fe20000400000 */
[C---:B------:R-:W-:Y:S01]  /*8190*/  FMUL R8, R24.reuse, R12 ;  /* 0x0000000c18087220 */ /* 0x040fe20000400000 */
[C---:B------:R-:W-:Y:S01]  /*81a0*/  FMUL R12, R24.reuse, R16 ;  /* 0x00000010180c7220 */ /* 0x040fe20000400000 */
[----:B------:R-:W-:Y:S01]  /*81b0*/  LOP3.LUT R16, R29, 0xffff0000, RZ, 0xc0, !PT ;  /* 0xffff00001d107812 */ /* 0x000fe200078ec0ff */
[----:B------:R-:W-:Y:S01]  /*81c0*/  FMUL R3, R24, R6 ;  /* 0x0000000618037220 */ /* 0x000fe20000400000 */
[----:B------:R-:W-:Y:S01]  /*81d0*/  F2FP.BF16.F32.PACK_AB R32, R2, R0 ;  /* 0x000000000220723e */ /* 0x000fe200000010ff */
[----:B------:R-:W-:Y:S01]  /*81e0*/  FMUL R13, R24, R17 ;  /* 0x00000011180d7220 */ /* 0x000fe20000400000 */
[----:B------:R-:W-:Y:S01]  /*81f0*/  SHF.L.U32 R17, R30, 0x10, RZ ;  /* 0x000000101e117819 */ /* 0x000fe200000006ff */
[----:B------:R-:W-:Y:S01]  /*8200*/  FMUL R7, R24, R7 ;  /* 0x0000000718077220 */ /* 0x000fe20000400000 */
[----:B------:R-:W-:Y:S01]  /*8210*/  LOP3.LUT R0, R30, 0xffff0000, RZ, 0xc0, !PT ;  /* 0xffff00001e007812 */ /* 0x000fe200078ec0ff */
[C---:B------:R-:W-:Y:S01]  /*8220*/  FFMA R3, R26.reuse, R20, R3 ;  /* 0x000000141a037223 */ /* 0x040fe20000000003 */
[C---:B------:R-:W-:Y:S01]  /*8230*/  SHF.L.U32 R2, R31.reuse, 0x10, RZ ;  /* 0x000000101f027819 */ /* 0x040fe200000006ff */
[C---:B------:R-:W-:Y:S01]  /*8240*/  FFMA R7, R26.reuse, R16, R7 ;  /* 0x000000101a077223 */ /* 0x040fe20000000007 */
[----:B------:R-:W-:Y:S01]  /*8250*/  LOP3.LUT R16, R31, 0xffff0000, RZ, 0xc0, !PT ;  /* 0xffff00001f107812 */ /* 0x000fe200078ec0ff */
[C---:B------:R-:W-:Y:S01]  /*8260*/  FFMA R4, R26.reuse, R17, R4 ;  /* 0x000000111a047223 */ /* 0x040fe20000000004 */
[----:B------:R-:W-:Y:S01]  /*8270*/  FFMA R5, R26, R0, R5 ;  /* 0x000000001a057223 */ /* 0x000fe20000000005 */
[----:B------:R-:W-:Y:S01]  /*8280*/  SHF.L.U32 R0, R36, 0x10, RZ ;  /* 0x0000001024007819 */ /* 0x000fe200000006ff */
[C---:B------:R-:W-:Y:S01]  /*8290*/  FMUL R6, R24.reuse, R10 ;  /* 0x0000000a18067220 */ /* 0x040fe20000400000 */
[----:B------:R-:W-:Y:S01]  /*82a0*/  F2FP.BF16.F32.PACK_AB R33, R7, R3 ;  /* 0x000000030721723e */ /* 0x000fe200000010ff */
[----:B------:R-:W-:Y:S01]  /*82b0*/  FMUL R11, R24, R11 ;  /* 0x0000000b180b7220 */ /* 0x000fe20000400000 */
[C---:B------:R-:W-:Y:S01]  /*82c0*/  SHF.L.U32 R3, R37.reuse, 0x10, RZ ;  /* 0x0000001025037819 */ /* 0x040fe200000006ff */
[----:B------:R-:W-:Y:S01]  /*82d0*/  FFMA R6, R26, R2, R6 ;  /* 0x000000021a067223 */ /* 0x000fe20000000006 */
[----:B------:R-:W-:Y:S01]  /*82e0*/  LOP3.LUT R2, R36, 0xffff0000, RZ, 0xc0, !PT ;  /* 0xffff000024027812 */ /* 0x000fe200078ec0ff */
[C---:B------:R-:W-:Y:S01]  /*82f0*/  FFMA R11, R26.reuse, R16, R11 ;  /* 0x000000101a0b7223 */ /* 0x040fe2000000000b */
[----:B------:R-:W-:Y:S01]  /*8300*/  FFMA R8, R26, R0, R8 ;  /* 0x000000001a087223 */ /* 0x000fe20000000008 */
[C---:B------:R-:W-:Y:S01]  /*8310*/  FMUL R10, R24.reuse, R14 ;  /* 0x0000000e180a7220 */ /* 0x040fe20000400000 */
[----:B------:R-:W-:Y:S01]  /*8320*/  LOP3.LUT R0, R37, 0xffff0000, RZ, 0xc0, !PT ;  /* 0xffff000025007812 */ /* 0x000fe200078ec0ff */
[----:B------:R-:W-:Y:S01]  /*8330*/  FMUL R15, R24, R15 ;  /* 0x0000000f180f7220 */ /* 0x000fe20000400000 */
[C---:B------:R-:W-:Y:S01]  /*8340*/  FFMA R9, R26.reuse, R2, R9 ;  /* 0x000000021a097223 */ /* 0x040fe20000000009 */
[----:B------:R-:W-:Y:S01]  /*8350*/  FFMA R10, R26, R3, R10 ;  /* 0x000000031a0a7223 */ /* 0x000fe2000000000a */
[----:B------:R-:W-:Y:S01]  /*8360*/  SHF.L.U32 R2, R38, 0x10, RZ ;  /* 0x0000001026027819 */ /* 0x000fe200000006ff */
[----:B------:R-:W-:Y:S01]  /*8370*/  FFMA R15, R26, R0, R15 ;  /* 0x000000001a0f7223 */ /* 0x000fe2000000000f */
[----:B------:R-:W-:Y:S01]  /*8380*/  LOP3.LUT R3, R38, 0xffff0000, RZ, 0xc0, !PT ;  /* 0xffff000026037812 */ /* 0x000fe200078ec0ff */
[C---:B------:R-:W-:Y:S01]  /*8390*/  FMUL R14, R24.reuse, R18 ;  /* 0x00000012180e7220 */ /* 0x040fe20000400000 */
[----:B------:R-:W-:Y:S01]  /*83a0*/  F2FP.BF16.F32.PACK_AB R34, R5, R4 ;  /* 0x000000040522723e */ /* 0x000fe200000010ff */
[----:B------:R-:W-:Y:S01]  /*83b0*/  FMUL R19, R24, R19 ;  /* 0x0000001318137220 */ /* 0x000fe20000400000 */
[C---:B------:R-:W-:Y:S01]  /*83c0*/  SHF.L.U32 R0, R39.reuse, 0x10, RZ ;  /* 0x0000001027007819 */ /* 0x040fe200000006ff */
[C---:B------:R-:W-:Y:S01]  /*83d0*/  FFMA R12, R26.reuse, R2, R12 ;  /* 0x000000021a0c7223 */ /* 0x040fe2000000000c */
[----:B------:R-:W-:Y:S01]  /*83e0*/  LOP3.LUT R4, R39, 0xffff0000, RZ, 0xc0, !PT ;  /* 0xffff000027047812 */ /* 0x000fe200078ec0ff */
[C---:B------:R-:W-:Y:S01]  /*83f0*/  FFMA R13, R26.reuse, R3, R13 ;  /* 0x000000031a0d7223 */ /* 0x040fe2000000000d */
[----:B------:R-:W-:Y:S01]  /*8400*/  F2FP.BF16.F32.PACK_AB R35, R11, R6 ;  /* 0x000000060b23723e */ /* 0x000fe200000010ff */
[C---:B------:R-:W-:Y:S01]  /*8410*/  FFMA R14, R26.reuse, R0, R14 ;  /* 0x000000001a0e7223 */ /* 0x040fe2000000000e */
[----:B------:R-:W-:Y:S01]  /*8420*/  F2FP.BF16.F32.PACK_AB R8, R9, R8 ;  /* 0x000000080908723e */ /* 0x000fe200000010ff */
[----:B------:R-:W-:Y:S01]  /*8430*/  FFMA R19, R26, R4, R19 ;  /* 0x000000041a137223 */ /* 0x000fe20000000013 */
[----:B------:R-:W-:Y:S01]  /*8440*/  F2FP.BF16.F32.PACK_AB R9, R15, R10 ;  /* 0x0000000a0f09723e */ /* 0x000fe200000010ff */
[----:B------:R1:W-:Y:S01]  /*8450*/  STS.128 [R63+0x300], R32 ;  /* 0x000300203f007388 */ /* 0x0003e20000000c00 */
[----:B------:R-:W-:Y:S02]  /*8460*/  F2FP.BF16.F32.PACK_AB R10, R13, R12 ;  /* 0x0000000c0d0a723e */ /* 0x000fe400000010ff */
[----:B------:R-:W-:Y:S02]  /*8470*/  F2FP.BF16.F32.PACK_AB R11, R19, R14 ;  /* 0x0000000e130b723e */ /* 0x000fe400000010ff */
[----:B------:R-:W-:Y:S05]  /*8480*/  IADD3 R0, PT, PT, R63, R62, RZ ;  /* 0x0000003e3f007210 */ /* 0x000fea0007ffe0ff */
[----:B------:R1:W-:Y:S01]  /*8490*/  STS.128 [R0+0x300], R8 ;  /* 0x0003000800007388 */ /* 0x0003e20000000c00 */
[----:B------:R-:W-:Y:S01]  /*84a0*/  @!PT LDS RZ, [RZ] ;  /* 0x00000000fffff984 */ /* 0x000fe20000000800 */
[----:B------:R-:W-:Y:S01]  /*84b0*/  @!PT LDS RZ, [RZ] ;  /* 0x00000000fffff984 */ /* 0x000fe20000000800 */
[----:B------:R-:W-:Y:S01]  /*84c0*/  @!PT LDS RZ, [RZ] ;  /* 0x00000000fffff984 */ /* 0x000fe20000000800 */
[----:B------:R-:W-:Y:S01]  /*84d0*/  @!PT LDS RZ, [RZ] ;  /* 0x00000000fffff984 */ /* 0x000fe20000000800 */
[----:B------:R2:W-:Y:S07]  /*84e0*/  MEMBAR.ALL.CTA ;  /* 0x0000000000007992 */ /* 0x0005ee0000008000 */
[----:B--2---:R-:W2:Y:S02]  /*84f0*/  FENCE.VIEW.ASYNC.S ;  /* 0x00000000000073c6 */ /* 0x004ea40000000000 */
[----:B--2---:R-:W-:Y:S06]  /*8500*/  BAR.SYNC.DEFER_BLOCKING 0x1, 0x80 ;  /* 0x0042000000007b1d */ /* 0x004fec0000010000 */
[----:B------:R-:W-:Y:S05]  /*8510*/  @P0 BRA `(.L_x_138) ;  /* 0x0000000000440947 */ /* 0x000fea0003800000 */
[----:B------:R-:W2:Y:S01]  /*8520*/  LDCU.64 UR14, c[0x0][0x348] ;  /* 0x00006900ff0e77ac */ /* 0x000ea20008000a00 */
[----:B------:R-:W-:Y:S02]  /*8530*/  R2UR UR6, R64 ;  /* 0x00000000400672ca */ /* 0x000fe400000e0000 */
[----:B------:R-:W-:Y:S01]  /*8540*/  R2UR UR10, R58 ;  /* 0x000000003a0a72ca */ /* 0x000fe200000e0000 */
[----:B------:R-:W-:Y:S01]  /*8550*/  UMOV UR9, UR47 ;  /* 0x0000002f00097c82 */ /* 0x000fe20008000000 */
[----:B------:R-:W-:Y:S01]  /*8560*/  R2UR UR11, R56 ;  /* 0x00000000380b72ca */ /* 0x000fe200000e0000 */
[----:B------:R-:W-:Y:S01]  /*8570*/  UIADD3 UR7, UPT, UPT, UR47, 0x20, URZ ;  /* 0x000000202f077890 */ /* 0x000fe2000fffe0ff */
[----:B------:R-:W-:Y:S07]  /*8580*/  R2UR UR12, R57 ;  /* 0x00000000390c72ca */ /* 0x000fee00000e0000 */
[----:B------:R-:W-:Y:S02]  /*8590*/  UIADD3 UR6, UPT, UPT, UR45, UR6, URZ ;  /* 0x000000062d067290 */ /* 0x000fe4000fffe0ff */
[----:B--2---:R-:W-:Y:S02]  /*85a0*/  UIADD3 UR4, UP0, UPT, UR14, 0x680, URZ ;  /* 0x000006800e047890 */ /* 0x004fe4000ff1e0ff */
[----:B------:R-:W-:Y:S02]  /*85b0*/  UIADD3 UR8, UPT, UPT, UR6, 0x300, URZ ;  /* 0x0000030006087890 */ /* 0x000fe4000fffe0ff */
[----:B------:R-:W-:Y:S02]  /*85c0*/  UIADD3.X UR5, UPT, UPT, URZ, UR15, URZ, UP0, !UPT ;  /* 0x0000000fff057290 */ /* 0x000fe400087fe4ff */
[----:B------:R-:W-:Y:S07]  /*85d0*/  UIADD3 UR6, UPT, UPT, UR6, 0xb00, URZ ;  /* 0x00000b0006067890 */ /* 0x000fee000fffe0ff */
[----:B------:R2:W-:Y:S02]  /*85e0*/  UTMASTG.4D.IM2COL [UR8], [UR4] ;  /* 0x00000008040073b5 */ /* 0x0005e40008058000 */
[----:B--2---:R-:W-:Y:S01]  /*85f0*/  UMOV UR8, UR6 ;  /* 0x0000000600087c82 */ /* 0x004fe20008000000 */
[----:B------:R-:W-:Y:S02]  /*8600*/  UMOV UR9, UR7 ;  /* 0x0000000700097c82 */ /* 0x000fe40008000000 */
[----:B------:R2:W-:Y:S02]  /*8610*/  UTMASTG.4D.IM2COL [UR8], [UR4] ;  /* 0x00000008040073b5 */ /* 0x0005e40008058000 */
[----:B--2---:R0:W-:Y:S02]  /*8620*/  UTMACMDFLUSH ;  /* 0x00000000000079b7 */ /* 0x0041e40000000000 */
.L_x_138:
[----:B------:R-:W-:Y:S05]  /*8630*/  BSYNC.RECONVERGENT B0 ;  /* 0x0000000000007941 */ /* 0x000fea0003800200 */
.L_x_137:
[----:B------:R-:W-:Y:S01]  /*8640*/  UIADD3 UR46, UPT, UPT, UR48, 0x1, URZ ;  /* 0x00000001302e7890 */ /* 0x000fe2000fffe0ff */
[----:B------:R-:W-:Y:S03]  /*8650*/  BSSY.RECONVERGENT B0, `(.L_x_139) ;  /* 0x0000005000007945 */ /* 0x000fe60003800200 */
[----:B------:R-:W-:Y:S04]  /*8660*/  UISETP.NE.AND UP0, UPT, UR46, 0x3, UPT ;  /* 0x000000032e00788c */ /* 0x000fe8000bf05270 */
[----:B------:R-:W-:Y:S01]  /*8670*/  USEL UR44, UR46, URZ, UP0 ;  /* 0x000000ff2e2c7287 */ /* 0x000fe20008000000 */
[----:B------:R-:W-:Y:S11]  /*8680*/  @P0 BRA `(.L_x_140) ;  /* 0x0000000000040947 */ /* 0x000ff60003800000 */
[----:B------:R-:W-:Y:S04]  /*8690*/  DEPBAR.LE SB0, 0x1 ;  /* 0x000080400000791a */ /* 0x000fe80000000000 */
.L_x_140:
[----:B------:R-:W-:Y:S05]  /*86a0*/  BSYNC.RECONVERGENT B0 ;  /* 0x0000000000007941 */ /* 0x000fea0003800200 */
.L_x_139:
[----:B------:R-:W-:Y:S01]  /*86b0*/  BAR.SYNC.DEFER_BLOCKING 0x1, 0x80 ;  /* 0x0042000000007b1d */ /* 0x000fe20000010000 */
[----:B------:R-:W-:Y:S01]  /*86c0*/  ISETP.NE.AND P1, PT, R61, RZ, PT ;  /* 0x000000ff3d00720c */ /* 0x000fe20003f25270 */
[----:B------:R-:W-:Y:S01]  /*86d0*/  UISETP.NE.AND UP0, UPT, UR50, URZ, UPT ;  /* 0x000000ff3200728c */ /* 0x000fe2000bf05270 */
[----:B------:R-:W-:Y:S11]  /*86e0*/  LEA R3, R65, UR45, 0x3 ;  /* 0x0000002d41037c11 */ /* 0x000ff6000f8e18ff */
[----:B------:R-:W-:Y:S01]  /*86f0*/  @P1 SHF.L.U32 R4, R27, 0x1f, RZ ;  /* 0x0000001f1b041819 */ /* 0x000fe200000006ff */
[----:B------:R-:W-:Y:S06]  /*8700*/  BRA.U !UP0, `(.L_x_141) ;  /* 0x0000000108247547 */ /* 0x000fec000b800000 */
[----:B-1----:R-:W1:Y:S01]  /*8710*/  S2R R0, SR_CgaCtaId ;  /* 0x0000000000007919 */ /* 0x002e620000008800 */
[----:B------:R-:W-:Y:S01]  /*8720*/  IMAD.U32 R2, RZ, RZ, UR49 ;  /* 0x00000031ff027e24 */ /* 0x000fe2000f8e00ff */
[----:B------:R-:W-:Y:S04]  /*8730*/  UIADD3 UR4, UPT, UPT, UR49, 0x1, URZ ;  /* 0x0000000131047890 */ /* 0x000fe8000fffe0ff */
[----:B------:R-:W-:Y:S01]  /*8740*/  @P1 LEA R2, R2, UR45, 0x3 ;  /* 0x0000002d02021c11 */ /* 0x000fe2000f8e18ff */
[----:B------:R-:W-:Y:S04]  /*8750*/  UISETP.NE.AND UP0, UPT, UR4, 0x3, UPT ;  /* 0x000000030400788c */ /* 0x000fe8000bf05270 */
[----:B------:R-:W-:Y:S01]  /*8760*/  @P1 VIADD R2, R2, 0x248 ;  /* 0x0000024802021836 */ /* 0x000fe20000000000 */
[----:B------:R-:W-:Y:S04]  /*8770*/  USEL UR49, UR4, URZ, UP0 ;  /* 0x000000ff04317287 */ /* 0x000fe80008000000 */
[----:B-1----:R-:W-:Y:S04]  /*8780*/  @P1 PRMT R0, R0, 0x654, R2 ;  /* 0x0000065400001816 */ /* 0x002fe80000000002 */
[----:B------:R2:W-:Y:S04]  /*8790*/  @P1 SYNCS.ARRIVE.TRANS64.RED.A1T0 RZ, [R0+URZ], RZ ;  /* 0x000000ff00ff19a7 */ /* 0x0005e800081004ff */
.L_x_141:
[----:B------:R-:W3:Y:S01]  /*87a0*/  @P1 SYNCS.PHASECHK.TRANS64.TRYWAIT P0, [R3+URZ+0x230], R4 ;  /* 0x00023004030015a7 */ /* 0x000ee200080011ff */
[----:B------:R-:W-:Y:S01]  /*87b0*/  BSSY B1, `(.L_x_142) ;  /* 0x0000012000017945 */ /* 0x000fe20003800000 */
[----:B---3--:R-:W-:Y:S03]  /*87c0*/  @P1 SEL R67, RZ, 0x1, !P0 ;  /* 0x00000001ff431807 */ /* 0x008fe60004000000 */
[----:B------:R-:W-:Y:S05]  /*87d0*/  @!P1 BRA `(.L_x_143) ;  /* 0x00000000003c9947 */ /* 0x000fea0003800000 */
[----:B------:R-:W-:Y:S01]  /*87e0*/  ISETP.NE.AND P1, PT, R68, RZ, PT ;  /* 0x000000ff4400720c */ /* 0x000fe20003f25270 */
[----:B------:R-:W-:Y:S01]  /*87f0*/  BSSY B0, `(.L_x_144) ;  /* 0x0000009000007945 */ /* 0x000fe20003800000 */
[----:B------:R-:W-:Y:S11]  /*8800*/  ISETP.NE.AND P0, PT, R67, RZ, PT ;  /* 0x000000ff4300720c */ /* 0x000ff60003f05270 */
[----:B------:R-:W-:Y:S05]  /*8810*/  @P1 IMAD R65, R65, 0x1000, R66 ;  /* 0x0000100041411824 */ /* 0x000fea00078e0242 */
[----:B-12---:R-:W-:Y:S05]  /*8820*/  @P1 IADD3 R0, PT, PT, R65, UR45, RZ ;  /* 0x0000002d41001c10 */ /* 0x006fea000fffe0ff */
[----:B------:R-:W-:Y:S01]  /*8830*/  @P1 IMAD.IADD R0, R62, 0x1, R0 ;  /* 0x000000013e001824 */ /* 0x000fe200078e0200 */
[----:B------:R-:W-:Y:S06]  /*8840*/  @P0 BRA `(.L_x_145) ;  /* 0x00000000000c0947 */ /* 0x000fec0003800000 */
[----:B------:R-:W-:Y:S04]  /*8850*/  SHF.L.U32 R27, R27, 0x1f, RZ ;  /* 0x0000001f1b1b7819 */ /* 0x000fe800000006ff */
[----:B------:R-:W1:Y:S02]  /*8860*/  SYNCS.PHASECHK.TRANS64.TRYWAIT P0, [R3+URZ+0x230], R27 ;  /* 0x0002301b030075a7 */ /* 0x000e6400080011ff */
[----:B-1----:R-:W-:Y:S05]  /*8870*/  @!P0 BRA `(.L_x_146) ;  /* 0x0000002000308947 */ /* 0x002fea0003800000 */
.L_x_145:
[----:B------:R-:W-:Y:S05]  /*8880*/  BSYNC B0 ;  /* 0x0000000000007941 */ /* 0x000fea0003800000 */
.L_x_144:
[----:B------:R-:W-:Y:S11]  /*8890*/  ISETP.NE.AND P0, PT, R68, RZ, PT ;  /* 0x000000ff4400720c */ /* 0x000ff60003f05270 */
[----:B------:R-:W-:Y:S02]  /*88a0*/  @!UPT UIADD3 URZ, UPT, UPT, URZ, URZ, URZ ;  /* 0x000000fffffff290 */ /* 0x000fe4000fffe0ff */
[----:B------:R3:W4:Y:S04]  /*88b0*/  @P0 LDS.128 R28, [R65+UR45+0x300] ;  /* 0x0003002d411c0984 */ /* 0x0007280008000c00 */
[----:B------:R3:W2:Y:S02]  /*88c0*/  @P0 LDS.128 R36, [R0+0x300] ;  /* 0x0003000000240984 */ /* 0x0006a40000000c00 */
.L_x_143:
[----:B------:R-:W-:Y:S05]  /*88d0*/  BSYNC B1 ;  /* 0x0000000000017941 */ /* 0x000fea0003800000 */
.L_x_142:
[----:B-123--:R-:W-:Y:S05]  /*88e0*/  VIADD R0, R25, 0x10 ;  /* 0x0000001019007836 */ /* 0x00efea0000000000 */
[----:B------:R-:W-:Y:S04]  /*88f0*/  SHF.R.U32.HI R0, RZ, 0x15, R0 ;  /* 0x00000015ff007819 */ /* 0x000fe80000011600 */
[----:B------:R-:W-:Y:S11]  /*8900*/  LOP3.LUT P0, RZ, R0, 0x3, R46, 0x48, !PT ;  /* 0x0000000300ff7812 */ /* 0x000ff6000780482e */
[----:B------:R-:W-:Y:S02]  /*8910*/  @!UPT UIADD3 URZ, UPT, UPT, URZ, URZ, URZ ;  /* 0x000000fffffff290 */ /* 0x000fe4000fffe0ff */
[----:B------:R-:W-:Y:S05]  /*8920*/  @!P0 BRA `(.L_x_147) ;  /* 0x0000000000408947 */ /* 0x000fea0003800000 */
[----:B------:R-:W1:Y:S01]  /*8930*/  LDCU.64 UR8, c[0x4][0x70] ;  /* 0x01000e00ff0877ac */ /* 0x000e620008000a00 */
[----:B------:R-:W-:Y:S01]  /*8940*/  MOV R3, 0x0 ;  /* 0x0000000000037802 */ /* 0x000fe20000000f00 */
[----:B------:R-:W-:Y:S02]  /*8950*/  HFMA2 R12, -RZ, RZ, 0, 5.9604644775390625e-08 ;  /* 0x00000001ff0c7431 */ /* 0x000fe400000001ff */
[----:B------:R-:W-:Y:S02]  /*8960*/  IMAD.MOV.U32 R8, RZ, RZ, 0x192 ;  /* 0x00000192ff087424 */ /* 0x000fe400078e00ff */
[----:B------:R-:W-:Y:S01]  /*8970*/  IMAD.MOV.U32 R13, RZ, RZ, RZ ;  /* 0x000000ffff0d7224 */ /* 0x000fe200078e00ff */
[----:B------:R-:W2:Y:S01]  /*8980*/  LDCU.64 UR6, c[0x4][0x78] ;  /* 0x01000f00ff0677ac */ /* 0x000ea20008000a00 */
[----:B------:R-:W3:Y:S01]  /*8990*/  LDC.64 R2, c[0x4][R3] ;  /* 0x0100000003027b82 */ /* 0x000ee20000000a00 */
[----:B------:R-:W5:Y:S01]  /*89a0*/  LDCU.64 UR4, c[0x4][0x10] ;  /* 0x01000200ff0477ac */ /* 0x000f620008000a00 */
[----:B-1----:R-:W-:Y:S01]  /*89b0*/  MOV R5, UR9 ;  /* 0x0000000900057c02 */ /* 0x002fe20008000f00 */
[----:B------:R-:W-:Y:S01]  /*89c0*/  IMAD.U32 R4, RZ, RZ, UR8 ;  /* 0x00000008ff047e24 */ /* 0x000fe2000f8e00ff */
[----:B--2---:R-:W-:Y:S01]  /*89d0*/  MOV R7, UR7 ;  /* 0x0000000700077c02 */ /* 0x004fe20008000f00 */
[----:B------:R-:W-:Y:S01]  /*89e0*/  IMAD.U32 R6, RZ, RZ, UR6 ;  /* 0x00000006ff067e24 */ /* 0x000fe2000f8e00ff */
[----:B-----5:R-:W-:Y:S01]  /*89f0*/  MOV R11, UR5 ;  /* 0x00000005000b7c02 */ /* 0x020fe20008000f00 */
[----:B------:R-:W-:Y:S02]  /*8a00*/  IMAD.U32 R10, RZ, RZ, UR4 ;  /* 0x00000004ff0a7e24 */ /* 0x000fe4000f8e00ff */
[----:B------:R-:W-:Y:S07]  /*8a10*/  LEPC R20, `(.L_x_147) ;  /* 0x000000001014794e */ /* 0x000fee0000000000 */
[----:B---34-:R-:W-:Y:S05]  /*8a20*/  CALL.ABS.NOINC R2 ;  /* 0x0000000002007343 */ /* 0x018fea0003c00000 */
.L_x_147:
[----:B------:R-:W-:Y:S01]  /*8a30*/  ISETP.NE.AND P0, PT, R55, RZ, PT ;  /* 0x000000ff3700720c */ /* 0x000fe20003f05270 */
[----:B------:R-:W-:Y:S05]  /*8a40*/  WARPSYNC.ALL ;  /* 0x0000000000007948 */ /* 0x000fea0003800000 */
[----:B------:R-:W-:Y:S01]  /*8a50*/  R2UR UR4, R25 ;  /* 0x00000000190472ca */ /* 0x000fe200000e0000 */
[----:B------:R-:W-:Y:S01]  /*8a60*/  BSSY.RECONVERGENT B0, `(.L_x_148) ;  /* 0x000005c000007945 */ /* 0x000fe20003800200 */
[C---:B----4-:R-:W-:Y:S02]  /*8a70*/  SHF.L.U32 R0, R28.reuse, 0x10, RZ ;  /* 0x000000101c007819 */ /* 0x050fe400000006ff */
[----:B------:R-:W-:Y:S02]  /*8a80*/  LOP3.LUT R2, R28, 0xffff0000, RZ, 0xc0, !PT ;  /* 0xffff00001c027812 */ /* 0x000fe400078ec0ff */
[C---:B------:R-:W-:Y:S02]  /*8a90*/  SHF.L.U32 R20, R29.reuse, 0x10, RZ ;  /* 0x000000101d147819 */ /* 0x040fe400000006ff */
[----:B------:R-:W-:Y:S02]  /*8aa0*/  LOP3.LUT R21, R29, 0xffff0000, RZ, 0xc0, !PT ;  /* 0xffff00001d157812 */ /* 0x000fe400078ec0ff */
[C---:B------:R-:W-:Y:S02]  /*8ab0*/  SHF.L.U32 R25, R30.reuse, 0x10, RZ ;  /* 0x000000101e197819 */ /* 0x040fe400000006ff */
[----:B------:R-:W-:Y:S01]  /*8ac0*/  LOP3.LUT R27, R30, 0xffff0000, RZ, 0xc0, !PT ;  /* 0xffff00001e1b7812 */ /* 0x000fe200078ec0ff */
[----:B------:R-:W1:Y:S01]  /*8ad0*/  LDTM.x16 R4, tmem[UR4+0x10] ;  /* 0x00001004000479ee */ /* 0x000e620008240000 */
[C---:B------:R-:W-:Y:S01]  /*8ae0*/  SHF.L.U32 R28, R31.reuse, 0x10, RZ ;  /* 0x000000101f1c7819 */ /* 0x040fe200000006ff */
[----:B------:R-:W-:Y:S01]  /*8af0*/  NOP ;  /* 0x0000000000007918 */ /* 0x000fe20000000000 */
[----:B------:R-:W-:Y:S02]  /*8b00*/  LOP3.LUT R29, R31, 0xffff0000, RZ, 0xc0, !PT ;  /* 0xffff00001f1d7812 */ /* 0x000fe400078ec0ff */
[C---:B------:R-:W-:Y:S02]  /*8b10*/  SHF.L.U32 R30, R36.reuse, 0x10, RZ ;  /* 0x00000010241e7819 */ /* 0x040fe400000006ff */
[----:B------:R-:W-:Y:S02]  /*8b20*/  LOP3.LUT R31, R36, 0xffff0000, RZ, 0xc0, !PT ;  /* 0xffff0000241f7812 */ /* 0x000fe400078ec0ff */
[C---:B------:R-:W-:Y:S02]  /*8b30*/  SHF.L.U32 R32, R37.reuse, 0x10, RZ ;  /* 0x0000001025207819 */ /* 0x040fe400000006ff */
[----:B------:R-:W-:Y:S02]  /*8b40*/  LOP3.LUT R33, R37, 0xffff0000, RZ, 0xc0, !PT ;  /* 0xffff000025217812 */ /* 0x000fe400078ec0ff */
[C---:B------:R-:W-:Y:S02]  /*8b50*/  SHF.L.U32 R34, R38.reuse, 0x10, RZ ;  /* 0x0000001026227819 */ /* 0x040fe400000006ff */
[----:B------:R-:W-:Y:S02]  /*8b60*/  LOP3.LUT R35, R38, 0xffff0000, RZ, 0xc0, !PT ;  /* 0xffff000026237812 */ /* 0x000fe400078ec0ff */
[----:B------:R-:W-:Y:S02]  /*8b70*/  IADD3 R59, PT, PT, R59, 0x290, RZ ;  /* 0x000002903b3b7810 */ /* 0x000fe40007ffe0ff */
[----:B------:R-:W-:Y:S02]  /*8b80*/  SHF.L.U32 R36, R39, 0x10, RZ ;  /* 0x0000001027247819 */ /* 0x000fe400000006ff */
[----:B------:R-:W-:Y:S02]  /*8b90*/  LOP3.LUT R59, R59, 0xfefffff8, RZ, 0xc0, !PT ;  /* 0xfefffff83b3b7812 */ /* 0x000fe400078ec0ff */
[----:B------:R-:W-:Y:S01]  /*8ba0*/  LOP3.LUT R37, R39, 0xffff0000, RZ, 0xc0, !PT ;  /* 0xffff000027257812 */ /* 0x000fe200078ec0ff */
[C---:B-1----:R-:W-:Y:S01]  /*8bb0*/  FMUL R4, R24.reuse, R4 ;  /* 0x0000000418047220 */ /* 0x042fe20000400000 */
[----:B------:R1:W-:Y:S01]  /*8bc0*/  SYNCS.ARRIVE.TRANS64.RED.A1T0 RZ, [R59+URZ], RZ ;  /* 0x000000ff3bff79a7 */ /* 0x0003e200081004ff */
[C---:B------:R-:W-:Y:S01]  /*8bd0*/  FMUL R5, R24.reuse, R5 ;  /* 0x0000000518057220 */ /* 0x040fe20000400000 */
[----:B------:R-:W-:Y:S01]  /*8be0*/  FMUL R6, R24, R6 ;  /* 0x0000000618067220 */ /* 0x000fe20000400000 */
[----:B------:R-:W-:Y:S01]  /*8bf0*/  FFMA R4, R26, R0, R4 ;  /* 0x000000001a047223 */ /* 0x000fe20000000004 */
[----:B------:R-:W-:Y:S01]  /*8c00*/  FMUL R0, R24, R7 ;  /* 0x0000000718007220 */ /* 0x000fe20000400000 */
[C---:B------:R-:W-:Y:S01]  /*8c10*/  FFMA R5, R26.reuse, R2, R5 ;  /* 0x000000021a057223 */ /* 0x040fe20000000005 */
[----:B------:R-:W-:Y:S01]  /*8c20*/  FFMA R6, R26, R20, R6 ;  /* 0x000000141a067223 */ /* 0x000fe20000000006 */
[----:B------:R-:W-:Y:S01]  /*8c30*/  FMUL R2, R24, R8 ;  /* 0x0000000818027220 */ /* 0x000fe20000400000 */
[----:B------:R-:W-:Y:S01]  /*8c40*/  FFMA R0, R26, R21, R0 ;  /* 0x000000151a007223 */ /* 0x000fe20000000000 */
[C---:B------:R-:W-:Y:S01]  /*8c50*/  FMUL R3, R24.reuse, R9 ;  /* 0x0000000918037220 */ /* 0x040fe20000400000 */
[----:B------:R-:W-:Y:S01]  /*8c60*/  F2FP.BF16.F32.PACK_AB R4, R5, R4 ;  /* 0x000000040504723e */ /* 0x000fe200000010ff */
[C---:B------:R-:W-:Y:S01]  /*8c70*/  FMUL R7, R24.reuse, R10 ;  /* 0x0000000a18077220 */ /* 0x040fe20000400000 */
[----:B------:R-:W-:Y:S01]  /*8c80*/  FMUL R11, R24, R11 ;  /* 0x0000000b180b7220 */ /* 0x000fe20000400000 */
[----:B------:R-:W-:Y:S01]  /*8c90*/  F2FP.BF16.F32.PACK_AB R5, R0, R6 ;  /* 0x000000060005723e */ /* 0x000fe200000010ff */
[----:B------:R-:W-:Y:S01]  /*8ca0*/  FFMA R2, R26, R25, R2 ;  /* 0x000000191a027223 */ /* 0x000fe20000000002 */
[----:B------:R-:W-:Y:S01]  /*8cb0*/  FMUL R8, R24, R12 ;  /* 0x0000000c18087220 */ /* 0x000fe20000400000 */
[----:B------:R-:W-:Y:S01]  /*8cc0*/  MOV R0, UR44 ;  /* 0x0000002c00007c02 */ /* 0x000fe20008000f00 */
[----:B------:R-:W-:Y:S01]  /*8cd0*/  FFMA R3, R26, R27, R3 ;  /* 0x0000001b1a037223 */ /* 0x000fe20000000003 */
[----:B------:R-:W-:Y:S01]  /*8ce0*/  FMUL R9, R24, R13 ;  /* 0x0000000d18097220 */ /* 0x000fe20000400000 */
[----:B------:R-:W-:Y:S01]  /*8cf0*/  FFMA R7, R26, R28, R7 ;  /* 0x0000001c1a077223 */ /* 0x000fe20000000007 */
[----:B------:R-:W-:Y:S01]  /*8d00*/  FMUL R10, R24, R14 ;  /* 0x0000000e180a7220 */ /* 0x000fe20000400000 */
[----:B------:R-:W-:Y:S01]  /*8d10*/  FFMA R11, R26, R29, R11 ;  /* 0x0000001d1a0b7223 */ /* 0x000fe2000000000b */
[----:B------:R-:W-:Y:S01]  /*8d20*/  FMUL R15, R24, R15 ;  /* 0x0000000f180f7220 */ /* 0x000fe20000400000 */
[----:B------:R-:W-:Y:S01]  /*8d30*/  FFMA R8, R26, R30, R8 ;  /* 0x0000001e1a087223 */ /* 0x000fe20000000008 */
[----:B------:R-:W-:Y:S01]  /*8d40*/  LEA R0, R0, R54, 0xb ;  /* 0x0000003600007211 */ /* 0x000fe200078e58ff */
[----:B------:R-:W-:Y:S01]  /*8d50*/  FMUL R12, R24, R16 ;  /* 0x00000010180c7220 */ /* 0x000fe20000400000 */
[----:B------:R-:W-:Y:S01]  /*8d60*/  FFMA R9, R26, R31, R9 ;  /* 0x0000001f1a097223 */ /* 0x000fe20000000009 */
[----:B------:R-:W-:Y:S01]  /*8d70*/  FMUL R13, R24, R17 ;  /* 0x00000011180d7220 */ /* 0x000fe20000400000 */
[----:B------:R-:W-:Y:S01]  /*8d80*/  FFMA R10, R26, R32, R10 ;  /* 0x000000201a0a7223 */ /* 0x000fe2000000000a */
[----:B------:R-:W-:Y:S01]  /*8d90*/  FMUL R14, R24, R18 ;  /* 0x00000012180e7220 */ /* 0x000fe20000400000 */
[----:B------:R-:W-:Y:S01]  /*8da0*/  FFMA R15, R26, R33, R15 ;  /* 0x000000211a0f7223 */ /* 0x000fe2000000000f */
[----:B------:R-:W-:Y:S01]  /*8db0*/  FMUL R19, R24, R19 ;  /* 0x0000001318137220 */ /* 0x000fe20000400000 */
[----:B------:R-:W-:Y:S01]  /*8dc0*/  F2FP.BF16.F32.PACK_AB R6, R3, R2 ;  /* 0x000000020306723e */ /* 0x000fe200000010ff */
[C---:B------:R-:W-:Y:S01]  /*8dd0*/  FFMA R12, R26.reuse, R34, R12 ;  /* 0x000000221a0c7223 */ /* 0x040fe2000000000c */
[----:B------:R-:W-:Y:S01]  /*8de0*/  F2FP.BF16.F32.PACK_AB R7, R11, R7 ;  /* 0x000000070b07723e */ /* 0x000fe200000010ff */
[----:B------:R-:W-:Y:S01]  /*8df0*/  FFMA R13, R26, R35, R13 ;  /* 0x000000231a0d7223 */ /* 0x000fe2000000000d */
[----:B------:R-:W-:Y:S01]  /*8e00*/  LEA R0, R0, UR45, 0x1 ;  /* 0x0000002d00007c11 */ /* 0x000fe2000f8e08ff */
[C---:B------:R-:W-:Y:S01]  /*8e10*/  FFMA R14, R26.reuse, R36, R14 ;  /* 0x000000241a0e7223 */ /* 0x040fe2000000000e */
[----:B------:R-:W-:Y:S01]  /*8e20*/  FFMA R19, R26, R37, R19 ;  /* 0x000000251a137223 */ /* 0x000fe20000000013 */
[----:B------:R-:W-:Y:S02]  /*8e30*/  F2FP.BF16.F32.PACK_AB R8, R9, R8 ;  /* 0x000000080908723e */ /* 0x000fe400000010ff */
[----:B------:R1:W-:Y:S01]  /*8e40*/  STS.128 [R0+0x300], R4 ;  /* 0x0003000400007388 */ /* 0x0003e20000000c00 */
[----:B------:R-:W-:Y:S02]  /*8e50*/  F2FP.BF16.F32.PACK_AB R9, R15, R10 ;  /* 0x0000000a0f09723e */ /* 0x000fe400000010ff */
        /* <DEDUP_REMOVED lines=15> */
[----:B------:R-:W-:Y:S01]  /*8f50*/  ULEA UR6, UR44, UR45, 0xc ;  /* 0x0000002d2c067291 */ /* 0x000fe2000f8e60ff */
[----:B------:R-:W-:Y:S01]  /*8f60*/  R2UR UR12, R57 ;  /* 0x00000000390c72ca */ /* 0x000fe200000e0000 */
[----:B------:R-:W-:Y:S02]  /*8f70*/  UIADD3 UR9, UPT, UPT, UR47, 0x10, URZ ;  /* 0x000000102f097890 */ /* 0x000fe4000fffe0ff */
[----:B------:R-:W-:Y:S02]  /*8f80*/  UIADD3 UR8, UPT, UPT, UR6, 0x300, URZ ;  /* 0x0000030006087890 */ /* 0x000fe4000fffe0ff */
[----:B------:R-:W-:Y:S02]  /*8f90*/  UIADD3 UR6, UPT, UPT, UR6, 0xb00, URZ ;  /* 0x00000b0006067890 */ /* 0x000fe4000fffe0ff */
[----:B------:R-:W-:Y:S02]  /*8fa0*/  UIADD3 UR7, UPT, UPT, UR47, 0x30, URZ ;  /* 0x000000302f077890 */ /* 0x000fe4000fffe0ff */
[----:B--2---:R-:W-:Y:S04]  /*8fb0*/  UIADD3 UR4, UP0, UPT, UR14, 0x680, URZ ;  /* 0x000006800e047890 */ /* 0x004fe8000ff1e0ff */
[----:B------:R-:W-:Y:S09]  /*8fc0*/  UIADD3.X UR5, UPT, UPT, URZ, UR15, URZ, UP0, !UPT ;  /* 0x0000000fff057290 */ /* 0x000ff200087fe4ff */
[----:B------:R2:W-:Y:S02]  /*8fd0*/  UTMASTG.4D.IM2COL [UR8], [UR4] ;  /* 0x00000008040073b5 */ /* 0x0005e40008058000 */
[----:B--2---:R-:W-:Y:S01]  /*8fe0*/  UMOV UR8, UR6 ;  /* 0x0000000600087c82 */ /* 0x004fe20008000000 */
[----:B------:R-:W-:Y:S02]  /*8ff0*/  UMOV UR9, UR7 ;  /* 0x0000000700097c82 */ /* 0x000fe40008000000 */
[----:B------:R2:W-:Y:S02]  /*9000*/  UTMASTG.4D.IM2COL [UR8], [UR4] ;  /* 0x00000008040073b5 */ /* 0x0005e40008058000 */
[----:B--2---:R0:W-:Y:S02]  /*9010*/  UTMACMDFLUSH ;  /* 0x00000000000079b7 */ /* 0x0041e40000000000 */
.L_x_149:
[----:B------:R-:W-:Y:S05]  /*9020*/  BSYNC.RECONVERGENT B0 ;  /* 0x0000000000007941 */ /* 0x000fea0003800200 */
.L_x_148:
[----:B------:R-:W-:Y:S01]  /*9030*/  UIADD3 UR4, UPT, UPT, UR44, 0x1, URZ ;  /* 0x000000012c047890 */ /* 0x000fe2000fffe0ff */
[----:B------:R-:W-:Y:S03]  /*9040*/  BSSY.RECONVERGENT B0, `(.L_x_150) ;  /* 0x0000008000007945 */ /* 0x000fe60003800200 */
[----:B------:R-:W-:Y:S04]  /*9050*/  UISETP.NE.AND UP0, UPT, UR4, 0x3, UPT ;  /* 0x000000030400788c */ /* 0x000fe8000bf05270 */
[----:B------:R-:W-:Y:S02]  /*9060*/  UISETP.EQ.XOR UP1, UPT, UR46, 0x3, !UP0 ;  /* 0x000000032e00788c */ /* 0x000fe4000c722a70 */
[----:B------:R-:W-:Y:S02]  /*9070*/  USEL UR48, UR4, URZ, UP0 ;  /* 0x000000ff04307287 */ /* 0x000fe40008000000 */
[----:B------:R-:W-:Y:S04]  /*9080*/  USEL UR5, URZ, 0x1, !UP1 ;  /* 0x00000001ff057887 */ /* 0x000fe8000c800000 */
[----:B------:R-:W-:Y:S01]  /*9090*/  ULOP3.LUT UR51, UR51, UR5, URZ, 0x3c, !UPT ;  /* 0x0000000533337292 */ /* 0x000fe2000f8e3cff */
[----:B------:R-:W-:Y:S11]  /*90a0*/  @P0 BRA `(.L_x_151) ;  /* 0x0000000000040947 */ /* 0x000ff60003800000 */
[----:B------:R-:W-:Y:S04]  /*90b0*/  DEPBAR.LE SB0, 0x1 ;  /* 0x000080400000791a */ /* 0x000fe80000000000 */
.L_x_151:
[----:B------:R-:W-:Y:S05]  /*90c0*/  BSYNC.RECONVERGENT B0 ;  /* 0x0000000000007941 */ /* 0x000fea0003800200 */
.L_x_150:
[----:B------:R-:W-:Y:S01]  /*90d0*/  BAR.SYNC.DEFER_BLOCKING 0x1, 0x80 ;  /* 0x0042000000007b1d */ /* 0x000fe20000010000 */
[----:B------:R-:W-:Y:S01]  /*90e0*/  UISETP.NE.AND UP0, UPT, UR50, -0x2, UPT ;  /* 0xfffffffe3200788c */ /* 0x000fe2000bf05270 */
[----:B------:R-:W-:Y:S08]  /*90f0*/  IADD3 R22, PT, PT, R22, 0x1, RZ ;  /* 0x0000000116167810 */ /* 0x000ff00007ffe0ff */
[----:B------:R-:W-:Y:S05]  /*9100*/  BRA.U !UP0, `(.L_x_152) ;  /* 0x0000000108287547 */ /* 0x000fea000b800000 */
[----:B-1----:R-:W1:Y:S01]  /*9110*/  S2R R0, SR_CgaCtaId ;  /* 0x0000000000007919 */ /* 0x002e620000008800 */
[----:B------:R-:W-:Y:S01]  /*9120*/  ISETP.NE.AND P0, PT, R61, RZ, PT ;  /* 0x000000ff3d00720c */ /* 0x000fe20003f05270 */
[----:B------:R-:W-:Y:S01]  /*9130*/  IMAD.U32 R2, RZ, RZ, UR49 ;  /* 0x00000031ff027e24 */ /* 0x000fe2000f8e00ff */
[----:B------:R-:W-:Y:S04]  /*9140*/  UIADD3 UR4, UPT, UPT, UR49, 0x1, URZ ;  /* 0x0000000131047890 */ /* 0x000fe8000fffe0ff */
[----:B------:R-:W-:Y:S04]  /*9150*/  UISETP.NE.AND UP0, UPT, UR4, 0x3, UPT ;  /* 0x000000030400788c */ /* 0x000fe8000bf05270 */
[----:B------:R-:W-:Y:S03]  /*9160*/  USEL UR49, UR4, URZ, UP0 ;  /* 0x000000ff04317287 */ /* 0x000fe60008000000 */
[----:B------:R-:W-:Y:S05]  /*9170*/  @P0 LEA R2, R2, UR45, 0x3 ;  /* 0x0000002d02020c11 */ /* 0x000fea000f8e18ff */
[----:B------:R-:W-:Y:S05]  /*9180*/  @P0 VIADD R2, R2, 0x248 ;  /* 0x0000024802020836 */ /* 0x000fea0000000000 */
[----:B-1----:R-:W-:Y:S04]  /*9190*/  @P0 PRMT R0, R0, 0x654, R2 ;  /* 0x0000065400000816 */ /* 0x002fe80000000002 */
[----:B------:R2:W-:Y:S03]  /*91a0*/  @P0 SYNCS.ARRIVE.TRANS64.RED.A1T0 RZ, [R0+URZ], RZ ;  /* 0x000000ff00ff09a7 */ /* 0x0005e600081004ff */
.L_x_152:
[----:B------:R-:W-:Y:S01]  /*91b0*/  R2UR UR5, R49 ;  /* 0x00000000310572ca */ /* 0x000fe200000e0000 */
[----:B------:R-:W-:Y:S01]  /*91c0*/  UISETP.NE.AND UP0, UPT, UR60, URZ, UPT ;  /* 0x000000ff3c00728c */ /* 0x000fe2000bf05270 */
[----:B------:R-:W-:Y:S01]  /*91d0*/  R2UR UR4, R50 ;  /* 0x00000000320472ca */ /* 0x000fe200000e0000 */
[----:B------:R-:W-:Y:S01]  /*91e0*/  UIADD3 UR50, UPT, UPT, UR50, 0x2, URZ ;  /* 0x0000000232327890 */ /* 0x000fe2000fffe0ff */
[----:B------:R-:W-:Y:S01]  /*91f0*/  ISETP.NE.AND P0, PT, R22, 0x2, PT ;  /* 0x000000021600780c */ /* 0x000fe20003f05270 */
[----:B------:R-:W-:Y:S01]  /*9200*/  UMOV UR46, UR61 ;  /* 0x0000003d002e7c82 */ /* 0x000fe20008000000 */
[----:B------:R-:W-:Y:S02]  /*9210*/  LOP3.LUT R52, R52, 0x1, RZ, 0x3c, !PT ;  /* 0x0000000134347812 */ /* 0x000fe400078e3cff */
[----:B-12---:R-:W-:Y:S02]  /*9220*/  SEL R0, RZ, 0x1, P0 ;  /* 0x00000001ff007807 */ /* 0x006fe40000000000 */
[----:B------:R-:W-:Y:S02]  /*9230*/  SEL R22, R22, RZ, P0 ;  /* 0x000000ff16167207 */ /* 0x000fe40000000000 */
[----:B------:R-:W-:Y:S01]  /*9240*/  LOP3.LUT R53, R53, R0, RZ, 0x3c, !PT ;  /* 0x0000000035357212 */ /* 0x000fe200078e3cff */
[----:B------:R-:W-:Y:S02]  /*9250*/  UIADD3 UR20, UPT, UPT, UR36, UR5, URZ ;  /* 0x0000000524147290 */ /* 0x000fe4000fffe0ff */
[----:B------:R-:W-:Y:S01]  /*9260*/  UIADD3 UR44, UPT, UPT, UR37, UR4, URZ ;  /* 0x00000004252c7290 */ /* 0x000fe2000fffe0ff */
[----:B------:R-:W-:Y:S11]  /*9270*/  BRA.U UP0, `(.L_x_153) ;  /* 0xffffffdd000c7547 */ /* 0x000ff6000b83ffff */
[----:B------:R-:W-:-:S13]  /*9280*/  R2UR UR4, R51 ;  /* 0x00000000330472ca */ /* 0x000fda00000e0000 */
[----:B------:R-:W-:-:S09]  /*9290*/  UISETP.NE.AND UP0, UPT, UR4, URZ, UPT ;  /* 0x000000ff0400728c */ /* 0x000fd2000bf05270 */
[----:B------:R-:W-:Y:S05]  /*92a0*/  BRA.U !UP0, `(.L_x_154) ;  /* 0x0000000108487547 */ /* 0x000fea000b800000 */
[----:B------:R-:W1:Y:S02]  /*92b0*/  LDCU.64 UR4, c[0x0][0x890] ;  /* 0x00011200ff0477ac */ /* 0x000e640008000a00 */
[----:B-1----:R-:W-:-:S04]  /*92c0*/  UISETP.NE.U32.AND UP0, UPT, UR4, URZ, UPT ;  /* 0x000000ff0400728c */ /* 0x002fc8000bf05070 */
[----:B------:R-:W-:-:S09]  /*92d0*/  UISETP.NE.AND.EX UP0, UPT, UR5, URZ, UPT, UP0 ;  /* 0x000000ff0500728c */ /* 0x000fd2000bf05300 */
[----:B------:R-:W-:Y:S05]  /*92e0*/  BRA.U UP0, `(.L_x_155) ;  /* 0x00000001000c7547 */ /* 0x000fea000b800000 */
[----:B------:R-:W-:-:S13]  /*92f0*/  FSETP.NEU.AND P0, PT, R26, RZ, PT ;  /* 0x000000ff1a00720b */ /* 0x000fda0003f0d000 */
[----:B------:R-:W-:Y:S05]  /*9300*/  @!P0 EXIT ;  /* 0x000000000000894d */ /* 0x000fea0003800000 */
[----:B------:R-:W-:Y:S05]  /*9310*/  BRA `(.L_x_154) ;  /* 0x00000000002c7947 */ /* 0x000fea0003800000 */
.L_x_155:
[----:B------:R-:W-:Y:S01]  /*9320*/  ISETP.NE.AND P0, PT, R60, RZ, PT ;  /* 0x000000ff3c00720c */ /* 0x000fe20003f05270 */
[----:B------:R-:W-:-:S12]  /*9330*/  BSSY.RECONVERGENT B0, `(.L_x_154) ;  /* 0x0000009000007945 */ /* 0x000fd80003800200 */
[----:B------:R-:W-:Y:S05]  /*9340*/  @P0 BRA `(.L_x_156) ;  /* 0x0000000000140947 */ /* 0x000fea0003800000 */
[----:B------:R-:W1:Y:S02]  /*9350*/  LDCU.64 UR4, c[0x0][0x888] ;  /* 0x00011100ff0477ac */ /* 0x000e640008000a00 */
[----:B-1----:R-:W-:-:S04]  /*9360*/  ISETP.NE.U32.AND P0, PT, RZ, UR4, PT ;  /* 0x00000004ff007c0c */ /* 0x002fc8000bf05070 */
[----:B------:R-:W-:-:S13]  /*9370*/  ISETP.NE.AND.EX P0, PT, RZ, UR5, PT, P0 ;  /* 0x00000005ff007c0c */ /* 0x000fda000bf05300 */
[----:B------:R-:W-:Y:S05]  /*9380*/  @!P0 EXIT ;  /* 0x000000000000894d */ /* 0x000fea0003800000 */
[----:B------:R-:W-:Y:S05]  /*9390*/  BRA `(.L_x_157) ;  /* 0x0000000000087947 */ /* 0x000fea0003800000 */
.L_x_156:
[----:B------:R-:W-:-:S13]  /*93a0*/  FSETP.NEU.AND P0, PT, R26, RZ, PT ;  /* 0x000000ff1a00720b */ /* 0x000fda0003f0d000 */
[----:B------:R-:W-:Y:S05]  /*93b0*/  @!P0 EXIT ;  /* 0x000000000000894d */ /* 0x000fea0003800000 */
.L_x_157:
[----:B------:R-:W-:Y:S05]  /*93c0*/  BSYNC.RECONVERGENT B0 ;  /* 0x0000000000007941 */ /* 0x000fea0003800200 */
.L_x_154:
[----:B------:R-:W1:Y:S01]  /*93d0*/  S2UR UR5, SR_CgaCtaId ;  /* 0x00000000000579c3 */ /* 0x000e620000008800 */
[----:B------:R-:W-:Y:S01]  /*93e0*/  ULEA UR4, UR49, UR45, 0x3 ;  /* 0x0000002d31047291 */ /* 0x000fe2000f8e18ff */
[----:B------:R-:W-:-:S04]  /*93f0*/  DEPBAR.LE SB0, 0x0 ;  /* 0x000080000000791a */ /* 0x000fc80000000000 */
[----:B------:R-:W-:-:S04]  /*9400*/  UIADD3 UR4, UPT, UPT, UR4, 0x248, URZ ;  /* 0x0000024804047890 */ /* 0x000fc8000fffe0ff */
[----:B-1----:R-:W-:-:S09]  /*9410*/  UPRMT UR4, UR5, 0x654, UR4 ;  /* 0x0000065405047896 */ /* 0x002fd20008000004 */
[----:B------:R-:W-:Y:S01]  /*9420*/  SYNCS.ARRIVE.TRANS64.RED.A1T0 RZ, [UR4], RZ ;  /* 0x000000ffffff79a7 */ /* 0x000fe20008100404 */
[----:B------:R-:W-:Y:S05]  /*9430*/  EXIT ;  /* 0x000000000000794d */ /* 0x000fea0003800000 */
.L_x_25:
[----:B------:R-:W-:Y:S07]  /*9440*/  MOV R0, UR9 ;  /* 0x0000000900007c02 */ /* 0x000fee0008000f00 */
.L_x_158:
[----:B-1----:R1:W2:Y:S02]  /*9450*/  SYNCS.PHASECHK.TRANS64.TRYWAIT P0, [R0+URZ+0x118], R4 ;  /* 0x00011804000075a7 */ /* 0x0022a400080011ff */
[----:B--2---:R-:W-:Y:S05]  /*9460*/  @!P0 NANOSLEEP.SYNCS 0x989680 ;  /* 0x009896800000895d */ /* 0x004fea0003900000 */
[----:B------:R-:W2:Y:S02]  /*9470*/  @!P0 SYNCS.PHASECHK.TRANS64 P0, [R0+URZ+0x118], R4 ;  /* 0x00011804000085a7 */ /* 0x000ea400080010ff */
[----:B--2---:R-:W-:Y:S05]  /*9480*/  @!P0 BRA `(.L_x_158) ;  /* 0xfffffffc00f08947 */ /* 0x004fea000383ffff */
[----:B------:R-:W-:Y:S05]  /*9490*/  BRA `(.L_x_24) ;  /* 0xffffff8800947947 */ /* 0x000fea000383ffff */
.L_x_32:
[----:B------:R-:W-:Y:S07]  /*94a0*/  MOV R0, UR9 ;  /* 0x0000000900007c02 */ /* 0x000fee0008000f00 */
.L_x_159:
[----:B-1----:R1:W2:Y:S02]  /*94b0*/  SYNCS.PHASECHK.TRANS64.TRYWAIT P0, [R0+URZ+0x118], R4 ;  /* 0x00011804000075a7 */ /* 0x0022a400080011ff */
[----:B--2---:R-:W-:Y:S05]  /*94c0*/  @!P0 NANOSLEEP.SYNCS 0x989680 ;  /* 0x009896800000895d */ /* 0x004fea0003900000 */
[----:B------:R-:W2:Y:S02]  /*94d0*/  @!P0 SYNCS.PHASECHK.TRANS64 P0, [R0+URZ+0x118], R4 ;  /* 0x00011804000085a7 */ /* 0x000ea400080010ff */
[----:B--2---:R-:W-:Y:S05]  /*94e0*/  @!P0 BRA `(.L_x_159) ;  /* 0xfffffffc00f08947 */ /* 0x004fea000383ffff */
[----:B------:R-:W-:Y:S05]  /*94f0*/  BRA `(.L_x_31) ;  /* 0xffffff8c00f07947 */ /* 0x000fea000383ffff */
.L_x_37:
[----:B------:R-:W-:-:S07]  /*9500*/  MOV R0, UR25 ;  /* 0x0000001900007c02 */ /* 0x000fce0008000f00 */
.L_x_160:
[----:B-1----:R1:W2:Y:S02]  /*9510*/  SYNCS.PHASECHK.TRANS64.TRYWAIT P0, [R0+URZ+0x270], R3 ;  /* 0x00027003000075a7 */ /* 0x0022a400080011ff */
[----:B--2---:R-:W-:Y:S05]  /*9520*/  @!P0 NANOSLEEP.SYNCS 0x989680 ;  /* 0x009896800000895d */ /* 0x004fea0003900000 */
[----:B------:R-:W2:Y:S02]  /*9530*/  @!P0 SYNCS.PHASECHK.TRANS64 P0, [R0+URZ+0x270], R3 ;  /* 0x00027003000085a7 */ /* 0x000ea400080010ff */
[----:B--2---:R-:W-:Y:S05]  /*9540*/  @!P0 BRA `(.L_x_160) ;  /* 0xfffffffc00f08947 */ /* 0x004fea000383ffff */
[----:B------:R-:W-:Y:S05]  /*9550*/  BRA `(.L_x_161) ;  /* 0xffffff9000bc7947 */ /* 0x000fea000383ffff */
.L_x_41:
[----:B------:R-:W-:-:S07]  /*9560*/  MOV R0, UR4 ;  /* 0x0000000400007c02 */ /* 0x000fce0008000f00 */
.L_x_162:
[----:B-1----:R1:W2:Y:S02]  /*9570*/  SYNCS.PHASECHK.TRANS64.TRYWAIT P0, [R0+URZ], R2 ;  /* 0x00000002000075a7 */ /* 0x0022a400080011ff */
[----:B--2---:R-:W-:Y:S05]  /*9580*/  @!P0 NANOSLEEP.SYNCS 0x989680 ;  /* 0x009896800000895d */ /* 0x004fea0003900000 */
[----:B------:R-:W2:Y:S02]  /*9590*/  @!P0 SYNCS.PHASECHK.TRANS64 P0, [R0+URZ], R2 ;  /* 0x00000002000085a7 */ /* 0x000ea400080010ff */
[----:B--2---:R-:W-:Y:S05]  /*95a0*/  @!P0 BRA `(.L_x_162) ;  /* 0xfffffffc00f08947 */ /* 0x004fea000383ffff */
[----:B------:R-:W-:Y:S05]  /*95b0*/  BRA `(.L_x_163) ;  /* 0xffffff9800547947 */ /* 0x000fea000383ffff */
.L_x_42:
[----:B------:R-:W-:-:S07]  /*95c0*/  MOV R0, UR5 ;  /* 0x0000000500007c02 */ /* 0x000fce0008000f00 */
.L_x_164:
[----:B-1----:R1:W2:Y:S02]  /*95d0*/  SYNCS.PHASECHK.TRANS64.TRYWAIT P0, [R0+URZ], R2 ;  /* 0x00000002000075a7 */ /* 0x0022a400080011ff */
[----:B--2---:R-:W-:Y:S05]  /*95e0*/  @!P0 NANOSLEEP.SYNCS 0x989680 ;  /* 0x009896800000895d */ /* 0x004fea0003900000 */
[----:B------:R-:W2:Y:S02]  /*95f0*/  @!P0 SYNCS.PHASECHK.TRANS64 P0, [R0+URZ], R2 ;  /* 0x00000002000085a7 */ /* 0x000ea400080010ff */
[----:B--2---:R-:W-:Y:S05]  /*9600*/  @!P0 BRA `(.L_x_164) ;  /* 0xfffffffc00f08947 */ /* 0x004fea000383ffff */
[----:B------:R-:W-:Y:S05]  /*9610*/  BRA `(.L_x_165) ;  /* 0xffffff9800647947 */ /* 0x000fea000383ffff */
.L_x_43:
[----:B------:R-:W-:-:S07]  /*9620*/  MOV R0, UR5 ;  /* 0x0000000500007c02 */ /* 0x000fce0008000f00 */
.L_x_166:
[----:B-1----:R1:W2:Y:S02]  /*9630*/  SYNCS.PHASECHK.TRANS64.TRYWAIT P0, [R0+URZ], R2 ;  /* 0x00000002000075a7 */ /* 0x0022a400080011ff */
[----:B--2---:R-:W-:Y:S05]  /*9640*/  @!P0 NANOSLEEP.SYNCS 0x989680 ;  /* 0x009896800000895d */ /* 0x004fea0003900000 */
[----:B------:R-:W2:Y:S02]  /*9650*/  @!P0 SYNCS.PHASECHK.TRANS64 P0, [R0+URZ], R2 ;  /* 0x00000002000085a7 */ /* 0x000ea400080010ff */
[----:B--2---:R-:W-:Y:S05]  /*9660*/  @!P0 BRA `(.L_x_166) ;  /* 0xfffffffc00f08947 */ /* 0x004fea000383ffff */
[----:B------:R-:W-:Y:S05]  /*9670*/  BRA `(.L_x_167) ;  /* 0xffffff9800747947 */ /* 0x000fea000383ffff */
.L_x_44:
[----:B------:R-:W-:-:S07]  /*9680*/  MOV R0, UR5 ;  /* 0x0000000500007c02 */ /* 0x000fce0008000f00 */
.L_x_168:
[----:B-1----:R1:W2:Y:S02]  /*9690*/  SYNCS.PHASECHK.TRANS64.TRYWAIT P0, [R0+URZ], R2 ;  /* 0x00000002000075a7 */ /* 0x0022a400080011ff */
[----:B--2---:R-:W-:Y:S05]  /*96a0*/  @!P0 NANOSLEEP.SYNCS 0x989680 ;  /* 0x009896800000895d */ /* 0x004fea0003900000 */
[----:B------:R-:W2:Y:S02]  /*96b0*/  @!P0 SYNCS.PHASECHK.TRANS64 P0, [R0+URZ], R2 ;  /* 0x00000002000085a7 */ /* 0x000ea400080010ff */
[----:B--2---:R-:W-:Y:S05]  /*96c0*/  @!P0 BRA `(.L_x_168) ;  /* 0xfffffffc00f08947 */ /* 0x004fea000383ffff */
[----:B------:R-:W-:Y:S05]  /*96d0*/  BRA `(.L_x_169) ;  /* 0xffffff9800847947 */ /* 0x000fea000383ffff */
.L_x_45:
[----:B------:R-:W-:-:S07]  /*96e0*/  MOV R0, UR5 ;  /* 0x0000000500007c02 */ /* 0x000fce0008000f00 */
.L_x_170:
[----:B-1----:R1:W2:Y:S02]  /*96f0*/  SYNCS.PHASECHK.TRANS64.TRYWAIT P0, [R0+URZ], R2 ;  /* 0x00000002000075a7 */ /* 0x0022a400080011ff */
[----:B--2---:R-:W-:Y:S05]  /*9700*/  @!P0 NANOSLEEP.SYNCS 0x989680 ;  /* 0x009896800000895d */ /* 0x004fea0003900000 */
[----:B------:R-:W2:Y:S02]  /*9710*/  @!P0 SYNCS.PHASECHK.TRANS64 P0, [R0+URZ], R2 ;  /* 0x00000002000085a7 */ /* 0x000ea400080010ff */
[----:B--2---:R-:W-:Y:S05]  /*9720*/  @!P0 BRA `(.L_x_170) ;  /* 0xfffffffc00f08947 */ /* 0x004fea000383ffff */
[----:B------:R-:W-:Y:S05]  /*9730*/  BRA `(.L_x_171) ;  /* 0xffffff9800947947 */ /* 0x000fea000383ffff */
.L_x_46:
[----:B------:R-:W-:-:S07]  /*9740*/  MOV R0, UR5 ;  /* 0x0000000500007c02 */ /* 0x000fce0008000f00 */
.L_x_172:
[----:B-1----:R1:W2:Y:S02]  /*9750*/  SYNCS.PHASECHK.TRANS64.TRYWAIT P0, [R0+URZ], R2 ;  /* 0x00000002000075a7 */ /* 0x0022a400080011ff */
[----:B--2---:R-:W-:Y:S05]  /*9760*/  @!P0 NANOSLEEP.SYNCS 0x989680 ;  /* 0x009896800000895d */ /* 0x004fea0003900000 */
[----:B------:R-:W2:Y:S02]  /*9770*/  @!P0 SYNCS.PHASECHK.TRANS64 P0, [R0+URZ], R2 ;  /* 0x00000002000085a7 */ /* 0x000ea400080010ff */
[----:B--2---:R-:W-:Y:S05]  /*9780*/  @!P0 BRA `(.L_x_172) ;  /* 0xfffffffc00f08947 */ /* 0x004fea000383ffff */
[----:B------:R-:W-:Y:S05]  /*9790*/  BRA `(.L_x_173) ;  /* 0xffffff9800a47947 */ /* 0x000fea000383ffff */
.L_x_47:
[----:B------:R-:W-:-:S07]  /*97a0*/  MOV R0, UR5 ;  /* 0x0000000500007c02 */ /* 0x000fce0008000f00 */
.L_x_174:
[----:B-1----:R1:W2:Y:S02]  /*97b0*/  SYNCS.PHASECHK.TRANS64.TRYWAIT P0, [R0+URZ], R2 ;  /* 0x00000002000075a7 */ /* 0x0022a400080011ff */
[----:B--2---:R-:W-:Y:S05]  /*97c0*/  @!P0 NANOSLEEP.SYNCS 0x989680 ;  /* 0x009896800000895d */ /* 0x004fea0003900000 */
[----:B------:R-:W2:Y:S02]  /*97d0*/  @!P0 SYNCS.PHASECHK.TRANS64 P0, [R0+URZ], R2 ;  /* 0x00000002000085a7 */ /* 0x000ea400080010ff */
[----:B--2---:R-:W-:Y:S05]  /*97e0*/  @!P0 BRA `(.L_x_174) ;  /* 0xfffffffc00f08947 */ /* 0x004fea000383ffff */
[----:B------:R-:W-:Y:S05]  /*97f0*/  BRA `(.L_x_175) ;  /* 0xffffff9800b47947 */ /* 0x000fea000383ffff */
.L_x_48:
[----:B------:R-:W-:-:S07]  /*9800*/  MOV R0, UR5 ;  /* 0x0000000500007c02 */ /* 0x000fce0008000f00 */
.L_x_176:
[----:B-1----:R1:W2:Y:S02]  /*9810*/  SYNCS.PHASECHK.TRANS64.TRYWAIT P0, [R0+URZ], R2 ;  /* 0x00000002000075a7 */ /* 0x0022a400080011ff */
[----:B--2---:R-:W-:Y:S05]  /*9820*/  @!P0 NANOSLEEP.SYNCS 0x989680 ;  /* 0x009896800000895d */ /* 0x004fea0003900000 */
[----:B------:R-:W2:Y:S02]  /*9830*/  @!P0 SYNCS.PHASECHK.TRANS64 P0, [R0+URZ], R2 ;  /* 0x00000002000085a7 */ /* 0x000ea400080010ff */
[----:B--2---:R-:W-:Y:S05]  /*9840*/  @!P0 BRA `(.L_x_176) ;  /* 0xfffffffc00f08947 */ /* 0x004fea000383ffff */
[----:B------:R-:W-:Y:S05]  /*9850*/  BRA `(.L_x_177) ;  /* 0xffffff9800c47947 */ /* 0x000fea000383ffff */
.L_x_49:
[----:B------:R-:W-:-:S07]  /*9860*/  MOV R0, UR5 ;  /* 0x0000000500007c02 */ /* 0x000fce0008000f00 */
.L_x_178:
[----:B-1----:R1:W2:Y:S02]  /*9870*/  SYNCS.PHASECHK.TRANS64.TRYWAIT P0, [R0+URZ], R2 ;  /* 0x00000002000075a7 */ /* 0x0022a400080011ff */
[----:B--2---:R-:W-:Y:S05]  /*9880*/  @!P0 NANOSLEEP.SYNCS 0x989680 ;  /* 0x009896800000895d */ /* 0x004fea0003900000 */
[----:B------:R-:W2:Y:S02]  /*9890*/  @!P0 SYNCS.PHASECHK.TRANS64 P0, [R0+URZ], R2 ;  /* 0x00000002000085a7 */ /* 0x000ea400080010ff */
[----:B--2---:R-:W-:Y:S05]  /*98a0*/  @!P0 BRA `(.L_x_178) ;  /* 0xfffffffc00f08947 */ /* 0x004fea000383ffff */
[----:B------:R-:W-:Y:S05]  /*98b0*/  BRA `(.L_x_179) ;  /* 0xffffff9800d47947 */ /* 0x000fea000383ffff */
.L_x_50:
[----:B------:R-:W-:-:S07]  /*98c0*/  MOV R0, UR5 ;  /* 0x0000000500007c02 */ /* 0x000fce0008000f00 */
.L_x_180:
[----:B-1----:R1:W2:Y:S02]  /*98d0*/  SYNCS.PHASECHK.TRANS64.TRYWAIT P0, [R0+URZ], R2 ;  /* 0x00000002000075a7 */ /* 0x0022a400080011ff */
[----:B--2---:R-:W-:Y:S05]  /*98e0*/  @!P0 NANOSLEEP.SYNCS 0x989680 ;  /* 0x009896800000895d */ /* 0x004fea0003900000 */
[----:B------:R-:W2:Y:S02]  /*98f0*/  @!P0 SYNCS.PHASECHK.TRANS64 P0, [R0+URZ], R2 ;  /* 0x00000002000085a7 */ /* 0x000ea400080010ff */
[----:B--2---:R-:W-:Y:S05]  /*9900*/  @!P0 BRA `(.L_x_180) ;  /* 0xfffffffc00f08947 */ /* 0x004fea000383ffff */
[----:B------:R-:W-:Y:S05]  /*9910*/  BRA `(.L_x_181) ;  /* 0xffffff9800e47947 */ /* 0x000fea000383ffff */
.L_x_51:
[----:B------:R-:W-:-:S07]  /*9920*/  MOV R0, UR5 ;  /* 0x0000000500007c02 */ /* 0x000fce0008000f00 */
.L_x_182:
[----:B-1----:R1:W2:Y:S02]  /*9930*/  SYNCS.PHASECHK.TRANS64.TRYWAIT P0, [R0+URZ], R2 ;  /* 0x00000002000075a7 */ /* 0x0022a400080011ff */
[----:B--2---:R-:W-:Y:S05]  /*9940*/  @!P0 NANOSLEEP.SYNCS 0x989680 ;  /* 0x009896800000895d */ /* 0x004fea0003900000 */
[----:B------:R-:W2:Y:S02]  /*9950*/  @!P0 SYNCS.PHASECHK.TRANS64 P0, [R0+URZ], R2 ;  /* 0x00000002000085a7 */ /* 0x000ea400080010ff */
[----:B--2---:R-:W-:Y:S05]  /*9960*/  @!P0 BRA `(.L_x_182) ;  /* 0xfffffffc00f08947 */ /* 0x004fea000383ffff */
[----:B------:R-:W-:Y:S05]  /*9970*/  BRA `(.L_x_183) ;  /* 0xffffff9800f47947 */ /* 0x000fea000383ffff */
.L_x_52:
[----:B------:R-:W-:-:S07]  /*9980*/  MOV R0, UR5 ;  /* 0x0000000500007c02 */ /* 0x000fce0008000f00 */
.L_x_184:
[----:B-1----:R1:W2:Y:S02]  /*9990*/  SYNCS.PHASECHK.TRANS64.TRYWAIT P0, [R0+URZ], R2 ;  /* 0x00000002000075a7 */ /* 0x0022a400080011ff */
[----:B--2---:R-:W-:Y:S05]  /*99a0*/  @!P0 NANOSLEEP.SYNCS 0x989680 ;  /* 0x009896800000895d */ /* 0x004fea0003900000 */
[----:B------:R-:W2:Y:S02]  /*99b0*/  @!P0 SYNCS.PHASECHK.TRANS64 P0, [R0+URZ], R2 ;  /* 0x00000002000085a7 */ /* 0x000ea400080010ff */
[----:B--2---:R-:W-:Y:S05]  /*99c0*/  @!P0 BRA `(.L_x_184) ;  /* 0xfffffffc00f08947 */ /* 0x004fea000383ffff */
[----:B------:R-:W-:Y:S05]  /*99d0*/  BRA `(.L_x_185) ;  /* 0xffffff9c00047947 */ /* 0x000fea000383ffff */
.L_x_53:
[----:B------:R-:W-:-:S07]  /*99e0*/  MOV R0, UR5 ;  /* 0x0000000500007c02 */ /* 0x000fce0008000f00 */
.L_x_186:
[----:B-1----:R1:W2:Y:S02]  /*99f0*/  SYNCS.PHASECHK.TRANS64.TRYWAIT P0, [R0+URZ], R2 ;  /* 0x00000002000075a7 */ /* 0x0022a400080011ff */
[----:B--2---:R-:W-:Y:S05]  /*9a00*/  @!P0 NANOSLEEP.SYNCS 0x989680 ;  /* 0x009896800000895d */ /* 0x004fea0003900000 */
[----:B------:R-:W2:Y:S02]  /*9a10*/  @!P0 SYNCS.PHASECHK.TRANS64 P0, [R0+URZ], R2 ;  /* 0x00000002000085a7 */ /* 0x000ea400080010ff */
[----:B--2---:R-:W-:Y:S05]  /*9a20*/  @!P0 BRA `(.L_x_186) ;  /* 0xfffffffc00f08947 */ /* 0x004fea000383ffff */
[----:B------:R-:W-:Y:S05]  /*9a30*/  BRA `(.L_x_187) ;  /* 0xffffff9c00147947 */ /* 0x000fea000383ffff */
.L_x_54:
[----:B------:R-:W-:-:S07]  /*9a40*/  MOV R0, UR5 ;  /* 0x0000000500007c02 */ /* 0x000fce0008000f00 */
.L_x_188:
[----:B-1----:R1:W2:Y:S02]  /*9a50*/  SYNCS.PHASECHK.TRANS64.TRYWAIT P0, [R0+URZ], R2 ;  /* 0x00000002000075a7 */ /* 0x0022a400080011ff */
[----:B--2---:R-:W-:Y:S05]  /*9a60*/  @!P0 NANOSLEEP.SYNCS 0x989680 ;  /* 0x009896800000895d */ /* 0x004fea0003900000 */
[----:B------:R-:W2:Y:S02]  /*9a70*/  @!P0 SYNCS.PHASECHK.TRANS64 P0, [R0+URZ], R2 ;  /* 0x00000002000085a7 */ /* 0x000ea400080010ff */
[----:B--2---:R-:W-:Y:S05]  /*9a80*/  @!P0 BRA `(.L_x_188) ;  /* 0xfffffffc00f08947 */ /* 0x004fea000383ffff */
[----:B------:R-:W-:Y:S05]  /*9a90*/  BRA `(.L_x_189) ;  /* 0xffffff9c00247947 */ /* 0x000fea000383ffff */
.L_x_55:
[----:B------:R-:W-:-:S07]  /*9aa0*/  MOV R0, UR5 ;  /* 0x0000000500007c02 */ /* 0x000fce0008000f00 */
.L_x_190:
[----:B-1----:R1:W2:Y:S02]  /*9ab0*/  SYNCS.PHASECHK.TRANS64.TRYWAIT P0, [R0+URZ], R2 ;  /* 0x00000002000075a7 */ /* 0x0022a400080011ff */
[----:B--2---:R-:W-:Y:S05]  /*9ac0*/  @!P0 NANOSLEEP.SYNCS 0x989680 ;  /* 0x009896800000895d */ /* 0x004fea0003900000 */
[----:B------:R-:W2:Y:S02]  /*9ad0*/  @!P0 SYNCS.PHASECHK.TRANS64 P0, [R0+URZ], R2 ;  /* 0x00000002000085a7 */ /* 0x000ea400080010ff */
[----:B--2---:R-:W-:Y:S05]  /*9ae0*/  @!P0 BRA `(.L_x_190) ;  /* 0xfffffffc00f08947 */ /* 0x004fea000383ffff */
[----:B------:R-:W-:Y:S05]  /*9af0*/  BRA `(.L_x_191) ;  /* 0xffffff9c00347947 */ /* 0x000fea000383ffff */
.L_x_56:
[----:B------:R-:W-:-:S07]  /*9b00*/  MOV R0, UR5 ;  /* 0x0000000500007c02 */ /* 0x000fce0008000f00 */
.L_x_192:
[----:B-1----:R1:W2:Y:S02]  /*9b10*/  SYNCS.PHASECHK.TRANS64.TRYWAIT P0, [R0+URZ], R2 ;  /* 0x00000002000075a7 */ /* 0x0022a400080011ff */
[----:B--2---:R-:W-:Y:S05]  /*9b20*/  @!P0 NANOSLEEP.SYNCS 0x989680 ;  /* 0x009896800000895d */ /* 0x004fea0003900000 */
[----:B------:R-:W2:Y:S02]  /*9b30*/  @!P0 SYNCS.PHASECHK.TRANS64 P0, [R0+URZ], R2 ;  /* 0x00000002000085a7 */ /* 0x000ea400080010ff */
[----:B--2---:R-:W-:Y:S05]  /*9b40*/  @!P0 BRA `(.L_x_192) ;  /* 0xfffffffc00f08947 */ /* 0x004fea000383ffff */
[----:B------:R-:W-:Y:S05]  /*9b50*/  BRA `(.L_x_193) ;  /* 0xffffff9c00447947 */ /* 0x000fea000383ffff */
.L_x_57:
[----:B------:R-:W-:-:S07]  /*9b60*/  MOV R0, UR5 ;  /* 0x0000000500007c02 */ /* 0x000fce0008000f00 */
.L_x_194:
[----:B-1----:R1:W2:Y:S02]  /*9b70*/  SYNCS.PHASECHK.TRANS64.TRYWAIT P0, [R0+URZ], R2 ;  /* 0x00000002000075a7 */ /* 0x0022a400080011ff */
[----:B--2---:R-:W-:Y:S05]  /*9b80*/  @!P0 NANOSLEEP.SYNCS 0x989680 ;  /* 0x009896800000895d */ /* 0x004fea0003900000 */
[----:B------:R-:W2:Y:S02]  /*9b90*/  @!P0 SYNCS.PHASECHK.TRANS64 P0, [R0+URZ], R2 ;  /* 0x00000002000085a7 */ /* 0x000ea400080010ff */
[----:B--2---:R-:W-:Y:S05]  /*9ba0*/  @!P0 BRA `(.L_x_194) ;  /* 0xfffffffc00f08947 */ /* 0x004fea000383ffff */
[----:B------:R-:W-:Y:S05]  /*9bb0*/  BRA `(.L_x_195) ;  /* 0xffffff9c00547947 */ /* 0x000fea000383ffff */
.L_x_58:
[----:B------:R-:W-:-:S07]  /*9bc0*/  MOV R0, UR5 ;  /* 0x0000000500007c02 */ /* 0x000fce0008000f00 */
.L_x_196:
[----:B-1----:R1:W2:Y:S02]  /*9bd0*/  SYNCS.PHASECHK.TRANS64.TRYWAIT P0, [R0+URZ], R2 ;  /* 0x00000002000075a7 */ /* 0x0022a400080011ff */
[----:B--2---:R-:W-:Y:S05]  /*9be0*/  @!P0 NANOSLEEP.SYNCS 0x989680 ;  /* 0x009896800000895d */ /* 0x004fea0003900000 */
[----:B------:R-:W2:Y:S02]  /*9bf0*/  @!P0 SYNCS.PHASECHK.TRANS64 P0, [R0+URZ], R2 ;  /* 0x00000002000085a7 */ /* 0x000ea400080010ff */
[----:B--2---:R-:W-:Y:S05]  /*9c00*/  @!P0 BRA `(.L_x_196) ;  /* 0xfffffffc00f08947 */ /* 0x004fea000383ffff */
[----:B------:R-:W-:Y:S05]  /*9c10*/  BRA `(.L_x_197) ;  /* 0xffffff9c00647947 */ /* 0x000fea000383ffff */
.L_x_59:
[----:B------:R-:W-:-:S07]  /*9c20*/  MOV R0, UR5 ;  /* 0x0000000500007c02 */ /* 0x000fce0008000f00 */
.L_x_198:
[----:B-1----:R1:W2:Y:S02]  /*9c30*/  SYNCS.PHASECHK.TRANS64.TRYWAIT P0, [R0+URZ], R2 ;  /* 0x00000002000075a7 */ /* 0x0022a400080011ff */
[----:B--2---:R-:W-:Y:S05]  /*9c40*/  @!P0 NANOSLEEP.SYNCS 0x989680 ;  /* 0x009896800000895d */ /* 0x004fea0003900000 */
[----:B------:R-:W2:Y:S02]  /*9c50*/  @!P0 SYNCS.PHASECHK.TRANS64 P0, [R0+URZ], R2 ;  /* 0x00000002000085a7 */ /* 0x000ea400080010ff */
[----:B--2---:R-:W-:Y:S05]  /*9c60*/  @!P0 BRA `(.L_x_198) ;  /* 0xfffffffc00f08947 */ /* 0x004fea000383ffff */
[----:B------:R-:W-:Y:S05]  /*9c70*/  BRA `(.L_x_199) ;  /* 0xffffff9c00747947 */ /* 0x000fea000383ffff */
.L_x_60:
[----:B------:R-:W-:-:S07]  /*9c80*/  MOV R0, UR5 ;  /* 0x0000000500007c02 */ /* 0x000fce0008000f00 */
.L_x_200:
[----:B-1----:R1:W2:Y:S02]  /*9c90*/  SYNCS.PHASECHK.TRANS64.TRYWAIT P0, [R0+URZ], R2 ;  /* 0x00000002000075a7 */ /* 0x0022a400080011ff */
[----:B--2---:R-:W-:Y:S05]  /*9ca0*/  @!P0 NANOSLEEP.SYNCS 0x989680 ;  /* 0x009896800000895d */ /* 0x004fea0003900000 */
[----:B------:R-:W2:Y:S02]  /*9cb0*/  @!P0 SYNCS.PHASECHK.TRANS64 P0, [R0+URZ], R2 ;  /* 0x00000002000085a7 */ /* 0x000ea400080010ff */
[----:B--2---:R-:W-:Y:S05]  /*9cc0*/  @!P0 BRA `(.L_x_200) ;  /* 0xfffffffc00f08947 */ /* 0x004fea000383ffff */
[----:B------:R-:W-:Y:S05]  /*9cd0*/  BRA `(.L_x_201) ;  /* 0xffffff9c00847947 */ /* 0x000fea000383ffff */
.L_x_61:
[----:B------:R-:W-:-:S07]  /*9ce0*/  MOV R0, UR5 ;  /* 0x0000000500007c02 */ /* 0x000fce0008000f00 */
.L_x_202:
[----:B-1----:R1:W2:Y:S02]  /*9cf0*/  SYNCS.PHASECHK.TRANS64.TRYWAIT P0, [R0+URZ], R2 ;  /* 0x00000002000075a7 */ /* 0x0022a400080011ff */
[----:B--2---:R-:W-:Y:S05]  /*9d00*/  @!P0 NANOSLEEP.SYNCS 0x989680 ;  /* 0x009896800000895d */ /* 0x004fea0003900000 */
[----:B------:R-:W2:Y:S02]  /*9d10*/  @!P0 SYNCS.PHASECHK.TRANS64 P0, [R0+URZ], R2 ;  /* 0x00000002000085a7 */ /* 0x000ea400080010ff */
[----:B--2---:R-:W-:Y:S05]  /*9d20*/  @!P0 BRA `(.L_x_202) ;  /* 0xfffffffc00f08947 */ /* 0x004fea000383ffff */
[----:B------:R-:W-:Y:S05]  /*9d30*/  BRA `(.L_x_203) ;  /* 0xffffff9c00947947 */ /* 0x000fea000383ffff */
.L_x_62:
[----:B------:R-:W-:-:S07]  /*9d40*/  MOV R0, UR5 ;  /* 0x0000000500007c02 */ /* 0x000fce0008000f00 */
.L_x_204:
[----:B-1----:R1:W2:Y:S02]  /*9d50*/  SYNCS.PHASECHK.TRANS64.TRYWAIT P0, [R0+URZ], R2 ;  /* 0x00000002000075a7 */ /* 0x0022a400080011ff */
[----:B--2---:R-:W-:Y:S05]  /*9d60*/  @!P0 NANOSLEEP.SYNCS 0x989680 ;  /* 0x009896800000895d */ /* 0x004fea0003900000 */
[----:B------:R-:W2:Y:S02]  /*9d70*/  @!P0 SYNCS.PHASECHK.TRANS64 P0, [R0+URZ], R2 ;  /* 0x00000002000085a7 */ /* 0x000ea400080010ff */
[----:B--2---:R-:W-:Y:S05]  /*9d80*/  @!P0 BRA `(.L_x_204) ;  /* 0xfffffffc00f08947 */ /* 0x004fea000383ffff */
[----:B------:R-:W-:Y:S05]  /*9d90*/  BRA `(.L_x_205) ;  /* 0xffffff9c00a47947 */ /* 0x000fea000383ffff */
.L_x_63:
[----:B------:R-:W-:-:S07]  /*9da0*/  MOV R0, UR5 ;  /* 0x0000000500007c02 */ /* 0x000fce0008000f00 */
.L_x_206:
[----:B-1----:R1:W2:Y:S02]  /*9db0*/  SYNCS.PHASECHK.TRANS64.TRYWAIT P0, [R0+URZ], R2 ;  /* 0x00000002000075a7 */ /* 0x0022a400080011ff */
[----:B--2---:R-:W-:Y:S05]  /*9dc0*/  @!P0 NANOSLEEP.SYNCS 0x989680 ;  /* 0x009896800000895d */ /* 0x004fea0003900000 */
[----:B------:R-:W2:Y:S02]  /*9dd0*/  @!P0 SYNCS.PHASECHK.TRANS64 P0, [R0+URZ], R2 ;  /* 0x00000002000085a7 */ /* 0x000ea400080010ff */
[----:B--2---:R-:W-:Y:S05]  /*9de0*/  @!P0 BRA `(.L_x_206) ;  /* 0xfffffffc00f08947 */ /* 0x004fea000383ffff */
[----:B------:R-:W-:Y:S05]  /*9df0*/  BRA `(.L_x_207) ;  /* 0xffffff9c00b47947 */ /* 0x000fea000383ffff */
.L_x_64:
[----:B------:R-:W-:-:S07]  /*9e00*/  MOV R0, UR5 ;  /* 0x0000000500007c02 */ /* 0x000fce0008000f00 */
.L_x_208:
[----:B-1----:R1:W2:Y:S02]  /*9e10*/  SYNCS.PHASECHK.TRANS64.TRYWAIT P0, [R0+URZ], R2 ;  /* 0x00000002000075a7 */ /* 0x0022a400080011ff */
[----:B--2---:R-:W-:Y:S05]  /*9e20*/  @!P0 NANOSLEEP.SYNCS 0x989680 ;  /* 0x009896800000895d */ /* 0x004fea0003900000 */
[----:B------:R-:W2:Y:S02]  /*9e30*/  @!P0 SYNCS.PHASECHK.TRANS64 P0, [R0+URZ], R2 ;  /* 0x00000002000085a7 */ /* 0x000ea400080010ff */
[----:B--2---:R-:W-:Y:S05]  /*9e40*/  @!P0 BRA `(.L_x_208) ;  /* 0xfffffffc00f08947 */ /* 0x004fea000383ffff */
[----:B------:R-:W-:Y:S05]  /*9e50*/  BRA `(.L_x_209) ;  /* 0xffffff9c00c47947 */ /* 0x000fea000383ffff */
.L_x_65:
[----:B------:R-:W-:-:S07]  /*9e60*/  MOV R0, UR5 ;  /* 0x0000000500007c02 */ /* 0x000fce0008000f00 */
.L_x_210:
[----:B-1----:R1:W2:Y:S02]  /*9e70*/  SYNCS.PHASECHK.TRANS64.TRYWAIT P0, [R0+URZ], R2 ;  /* 0x00000002000075a7 */ /* 0x0022a400080011ff */
[----:B--2---:R-:W-:Y:S05]  /*9e80*/  @!P0 NANOSLEEP.SYNCS 0x989680 ;  /* 0x009896800000895d */ /* 0x004fea0003900000 */
[----:B------:R-:W2:Y:S02]  /*9e90*/  @!P0 SYNCS.PHASECHK.TRANS64 P0, [R0+URZ], R2 ;  /* 0x00000002000085a7 */ /* 0x000ea400080010ff */
[----:B--2---:R-:W-:Y:S05]  /*9ea0*/  @!P0 BRA `(.L_x_210) ;  /* 0xfffffffc00f08947 */ /* 0x004fea000383ffff */
[----:B------:R-:W-:Y:S05]  /*9eb0*/  BRA `(.L_x_211) ;  /* 0xffffff9c00d47947 */ /* 0x000fea000383ffff */
.L_x_66:
[----:B------:R-:W-:-:S07]  /*9ec0*/  MOV R0, UR5 ;  /* 0x0000000500007c02 */ /* 0x000fce0008000f00 */
.L_x_212:
[----:B-1----:R1:W2:Y:S02]  /*9ed0*/  SYNCS.PHASECHK.TRANS64.TRYWAIT P0, [R0+URZ], R2 ;  /* 0x00000002000075a7 */ /* 0x0022a400080011ff */
[----:B--2---:R-:W-:Y:S05]  /*9ee0*/  @!P0 NANOSLEEP.SYNCS 0x989680 ;  /* 0x009896800000895d */ /* 0x004fea0003900000 */
[----:B------:R-:W2:Y:S02]  /*9ef0*/  @!P0 SYNCS.PHASECHK.TRANS64 P0, [R0+URZ], R2 ;  /* 0x00000002000085a7 */ /* 0x000ea400080010ff */
[----:B--2---:R-:W-:Y:S05]  /*9f00*/  @!P0 BRA `(.L_x_212) ;  /* 0xfffffffc00f08947 */ /* 0x004fea000383ffff */
[----:B------:R-:W-:Y:S05]  /*9f10*/  BRA `(.L_x_213) ;  /* 0xffffff9c00e47947 */ /* 0x000fea000383ffff */
.L_x_67:
[----:B------:R-:W-:-:S07]  /*9f20*/  MOV R0, UR5 ;  /* 0x0000000500007c02 */ /* 0x000fce0008000f00 */
.L_x_214:
[----:B-1----:R1:W2:Y:S02]  /*9f30*/  SYNCS.PHASECHK.TRANS64.TRYWAIT P0, [R0+URZ], R2 ;  /* 0x00000002000075a7 */ /* 0x0022a400080011ff */
[----:B--2---:R-:W-:Y:S05]  /*9f40*/  @!P0 NANOSLEEP.SYNCS 0x989680 ;  /* 0x009896800000895d */ /* 0x004fea0003900000 */
[----:B------:R-:W2:Y:S02]  /*9f50*/  @!P0 SYNCS.PHASECHK.TRANS64 P0, [R0+URZ], R2 ;  /* 0x00000002000085a7 */ /* 0x000ea400080010ff */
[----:B--2---:R-:W-:Y:S05]  /*9f60*/  @!P0 BRA `(.L_x_214) ;  /* 0xfffffffc00f08947 */ /* 0x004fea000383ffff */
[----:B------:R-:W-:Y:S05]  /*9f70*/  BRA `(.L_x_215) ;  /* 0xffffff9c00f47947 */ /* 0x000fea000383ffff */
.L_x_68:
[----:B------:R-:W-:-:S07]  /*9f80*/  MOV R0, UR5 ;  /* 0x0000000500007c02 */ /* 0x000fce0008000f00 */
.L_x_216:
[----:B-1----:R1:W2:Y:S02]  /*9f90*/  SYNCS.PHASECHK.TRANS64.TRYWAIT P0, [R0+URZ], R2 ;  /* 0x00000002000075a7 */ /* 0x0022a400080011ff */
[----:B--2---:R-:W-:Y:S05]  /*9fa0*/  @!P0 NANOSLEEP.SYNCS 0x989680 ;  /* 0x009896800000895d */ /* 0x004fea0003900000 */
[----:B------:R-:W2:Y:S02]  /*9fb0*/  @!P0 SYNCS.PHASECHK.TRANS64 P0, [R0+URZ], R2 ;  /* 0x00000002000085a7 */ /* 0x000ea400080010ff */
[----:B--2---:R-:W-:Y:S05]  /*9fc0*/  @!P0 BRA `(.L_x_216) ;  /* 0xfffffffc00f08947 */ /* 0x004fea000383ffff */
[----:B------:R-:W-:Y:S05]  /*9fd0*/  BRA `(.L_x_217) ;  /* 0xffffffa000047947 */ /* 0x000fea000383ffff */
.L_x_69:
[----:B------:R-:W-:-:S07]  /*9fe0*/  MOV R0, UR5 ;  /* 0x0000000500007c02 */ /* 0x000fce0008000f00 */
.L_x_218:
[----:B-1----:R1:W2:Y:S02]  /*9ff0*/  SYNCS.PHASECHK.TRANS64.TRYWAIT P0, [R0+URZ], R2 ;  /* 0x00000002000075a7 */ /* 0x0022a400080011ff */
[----:B--2---:R-:W-:Y:S05]  /*a000*/  @!P0 NANOSLEEP.SYNCS 0x989680 ;  /* 0x009896800000895d */ /* 0x004fea0003900000 */
[----:B------:R-:W2:Y:S02]  /*a010*/  @!P0 SYNCS.PHASECHK.TRANS64 P0, [R0+URZ], R2 ;  /* 0x00000002000085a7 */ /* 0x000ea400080010ff */
[----:B--2---:R-:W-:Y:S05]  /*a020*/  @!P0 BRA `(.L_x_218) ;  /* 0xfffffffc00f08947 */ /* 0x004fea000383ffff */
[----:B------:R-:W-:Y:S05]  /*a030*/  BRA `(.L_x_219) ;  /* 0xffffffa000147947 */ /* 0x000fea000383ffff */
.L_x_70:
[----:B------:R-:W-:-:S07]  /*a040*/  MOV R0, UR5 ;  /* 0x0000000500007c02 */ /* 0x000fce0008000f00 */
.L_x_220:
[----:B-1----:R1:W2:Y:S02]  /*a050*/  SYNCS.PHASECHK.TRANS64.TRYWAIT P0, [R0+URZ], R2 ;  /* 0x00000002000075a7 */ /* 0x0022a400080011ff */
[----:B--2---:R-:W-:Y:S05]  /*a060*/  @!P0 NANOSLEEP.SYNCS 0x989680 ;  /* 0x009896800000895d */ /* 0x004fea0003900000 */
[----:B------:R-:W2:Y:S02]  /*a070*/  @!P0 SYNCS.PHASECHK.TRANS64 P0, [R0+URZ], R2 ;  /* 0x00000002000085a7 */ /* 0x000ea400080010ff */
[----:B--2---:R-:W-:Y:S05]  /*a080*/  @!P0 BRA `(.L_x_220) ;  /* 0xfffffffc00f08947 */ /* 0x004fea000383ffff */
[----:B------:R-:W-:Y:S05]  /*a090*/  BRA `(.L_x_221) ;  /* 0xffffffa000247947 */ /* 0x000fea000383ffff */
.L_x_71:
[----:B------:R-:W-:-:S07]  /*a0a0*/  MOV R0, UR5 ;  /* 0x0000000500007c02 */ /* 0x000fce0008000f00 */
.L_x_222:
[----:B-1----:R1:W2:Y:S02]  /*a0b0*/  SYNCS.PHASECHK.TRANS64.TRYWAIT P0, [R0+URZ], R2 ;  /* 0x00000002000075a7 */ /* 0x0022a400080011ff */
[----:B--2---:R-:W-:Y:S05]  /*a0c0*/  @!P0 NANOSLEEP.SYNCS 0x989680 ;  /* 0x009896800000895d */ /* 0x004fea0003900000 */
[----:B------:R-:W2:Y:S02]  /*a0d0*/  @!P0 SYNCS.PHASECHK.TRANS64 P0, [R0+URZ], R2 ;  /* 0x00000002000085a7 */ /* 0x000ea400080010ff */
[----:B--2---:R-:W-:Y:S05]  /*a0e0*/  @!P0 BRA `(.L_x_222) ;  /* 0xfffffffc00f08947 */ /* 0x004fea000383ffff */
[----:B------:R-:W-:Y:S05]  /*a0f0*/  BRA `(.L_x_223) ;  /* 0xffffffa000347947 */ /* 0x000fea000383ffff */
.L_x_72:
[----:B------:R-:W-:-:S07]  /*a100*/  MOV R0, UR5 ;  /* 0x0000000500007c02 */ /* 0x000fce0008000f00 */
.L_x_224:
[----:B-1----:R1:W2:Y:S02]  /*a110*/  SYNCS.PHASECHK.TRANS64.TRYWAIT P0, [R0+URZ], R2 ;  /* 0x00000002000075a7 */ /* 0x0022a400080011ff */
[----:B--2---:R-:W-:Y:S05]  /*a120*/  @!P0 NANOSLEEP.SYNCS 0x989680 ;  /* 0x009896800000895d */ /* 0x004fea0003900000 */
[----:B------:R-:W2:Y:S02]  /*a130*/  @!P0 SYNCS.PHASECHK.TRANS64 P0, [R0+URZ], R2 ;  /* 0x00000002000085a7 */ /* 0x000ea400080010ff */
[----:B--2---:R-:W-:Y:S05]  /*a140*/  @!P0 BRA `(.L_x_224) ;  /* 0xfffffffc00f08947 */ /* 0x004fea000383ffff */
[----:B------:R-:W-:Y:S05]  /*a150*/  BRA `(.L_x_225) ;  /* 0xffffffa000447947 */ /* 0x000fea000383ffff */
.L_x_73:
[----:B------:R-:W-:-:S07]  /*a160*/  MOV R0, UR5 ;  /* 0x0000000500007c02 */ /* 0x000fce0008000f00 */
.L_x_226:
[----:B-1----:R1:W2:Y:S02]  /*a170*/  SYNCS.PHASECHK.TRANS64.TRYWAIT P0, [R0+URZ], R2 ;  /* 0x00000002000075a7 */ /* 0x0022a400080011ff */
[----:B--2---:R-:W-:Y:S05]  /*a180*/  @!P0 NANOSLEEP.SYNCS 0x989680 ;  /* 0x009896800000895d */ /* 0x004fea0003900000 */
[----:B------:R-:W2:Y:S02]  /*a190*/  @!P0 SYNCS.PHASECHK.TRANS64 P0, [R0+URZ], R2 ;  /* 0x00000002000085a7 */ /* 0x000ea400080010ff */
[----:B--2---:R-:W-:Y:S05]  /*a1a0*/  @!P0 BRA `(.L_x_226) ;  /* 0xfffffffc00f08947 */ /* 0x004fea000383ffff */
[----:B------:R-:W-:Y:S05]  /*a1b0*/  BRA `(.L_x_227) ;  /* 0xffffffa000547947 */ /* 0x000fea000383ffff */
.L_x_74:
[----:B------:R-:W-:-:S07]  /*a1c0*/  MOV R0, UR5 ;  /* 0x0000000500007c02 */ /* 0x000fce0008000f00 */
.L_x_228:
[----:B-1----:R1:W2:Y:S02]  /*a1d0*/  SYNCS.PHASECHK.TRANS64.TRYWAIT P0, [R0+URZ], R2 ;  /* 0x00000002000075a7 */ /* 0x0022a400080011ff */
[----:B--2---:R-:W-:Y:S05]  /*a1e0*/  @!P0 NANOSLEEP.SYNCS 0x989680 ;  /* 0x009896800000895d */ /* 0x004fea0003900000 */
[----:B------:R-:W2:Y:S02]  /*a1f0*/  @!P0 SYNCS.PHASECHK.TRANS64 P0, [R0+URZ], R2 ;  /* 0x00000002000085a7 */ /* 0x000ea400080010ff */
[----:B--2---:R-:W-:Y:S05]  /*a200*/  @!P0 BRA `(.L_x_228) ;  /* 0xfffffffc00f08947 */ /* 0x004fea000383ffff */
[----:B------:R-:W-:Y:S05]  /*a210*/  BRA `(.L_x_229) ;  /* 0xffffffa000647947 */ /* 0x000fea000383ffff */
.L_x_77:
[----:B------:R-:W-:-:S07]  /*a220*/  MOV R4, UR4 ;  /* 0x0000000400047c02 */ /* 0x000fce0008000f00 */
.L_x_230:
[----:B--2---:R2:W3:Y:S02]  /*a230*/  SYNCS.PHASECHK.TRANS64.TRYWAIT P1, [R4+URZ+0x278], R6 ;  /* 0x00027806040075a7 */ /* 0x0044e400080211ff */
[----:B---3--:R-:W-:Y:S05]  /*a240*/  @!P1 NANOSLEEP.SYNCS 0x989680 ;  /* 0x009896800000995d */ /* 0x008fea0003900000 */
[----:B------:R-:W3:Y:S02]  /*a250*/  @!P1 SYNCS.PHASECHK.TRANS64 P1, [R4+URZ+0x278], R6 ;  /* 0x00027806040095a7 */ /* 0x000ee400080210ff */
[----:B---3--:R-:W-:Y:S05]  /*a260*/  @!P1 BRA `(.L_x_230) ;  /* 0xfffffffc00f09947 */ /* 0x008fea000383ffff */
[----:B------:R-:W-:Y:S05]  /*a270*/  BRA `(.L_x_231) ;  /* 0xffffffa000d47947 */ /* 0x000fea000383ffff */
.L_x_78:
[----:B--2---:R-:W-:-:S07]  /*a280*/  MOV R4, UR4 ;  /* 0x0000000400047c02 */ /* 0x004fce0008000f00 */
.L_x_232:
[----:B--2---:R2:W3:Y:S02]  /*a290*/  SYNCS.PHASECHK.TRANS64.TRYWAIT P1, [R4+URZ+0x270], R5 ;  /* 0x00027005040075a7 */ /* 0x0044e400080211ff */
[----:B---3--:R-:W-:Y:S05]  /*a2a0*/  @!P1 NANOSLEEP.SYNCS 0x989680 ;  /* 0x009896800000995d */ /* 0x008fea0003900000 */
[----:B------:R-:W3:Y:S02]  /*a2b0*/  @!P1 SYNCS.PHASECHK.TRANS64 P1, [R4+URZ+0x270], R5 ;  /* 0x00027005040095a7 */ /* 0x000ee400080210ff */
[----:B---3--:R-:W-:Y:S05]  /*a2c0*/  @!P1 BRA `(.L_x_232) ;  /* 0xfffffffc00f09947 */ /* 0x008fea000383ffff */
[----:B------:R-:W-:Y:S05]  /*a2d0*/  BRA `(.L_x_233) ;  /* 0xffffffa000dc7947 */ /* 0x000fea000383ffff */
.L_x_88:
[----:B--2---:R-:W-:-:S04]  /*a2e0*/  MOV R5, UR5 ;  /* 0x0000000500057c02 */ /* 0x004fc80008000f00 */
[----:B------:R2:W3:Y:S03]  /*a2f0*/  SYNCS.PHASECHK.TRANS64.TRYWAIT P0, [R5+URZ+0x8], R6 ;  /* 0x00000806050075a7 */ /* 0x0004e600080011ff */
[----:B---3--:R-:W-:Y:S05]  /*a300*/  @!P0 NANOSLEEP.SYNCS 0x989680 ;  /* 0x009896800000895d */ /* 0x008fea0003900000 */
[----:B------:R-:W3:Y:S02]  /*a310*/  @!P0 SYNCS.PHASECHK.TRANS64 P0, [R5+URZ+0x8], R6 ;  /* 0x00000806050085a7 */ /* 0x000ee400080010ff */
[----:B---3--:R-:W-:Y:S05]  /*a320*/  @!P0 BRA `(.L_x_88) ;  /* 0xfffffffc00ec8947 */ /* 0x008fea000383ffff */
[----:B------:R-:W-:Y:S05]  /*a330*/  BRA `(.L_x_87) ;  /* 0xffffffa400a87947 */ /* 0x000fea000383ffff */
.L_x_90:
[----:B------:R-:W-:Y:S01]  /*a340*/  BSSY B0, `(.L_x_234) ;  /* 0x0000006000007945 */ /* 0x000fe20003800000 */
[----:B------:R-:W-:-:S07]  /*a350*/  MOV R15, 0xffffffff ;  /* 0xffffffff000f7802 */ /* 0x000fce0000000f00 */
[----:B-12--5:R-:W-:Y:S05]  /*a360*/  WARPSYNC.COLLECTIVE R15, `(.L_x_235) ;  /* 0x000000000f0c7348 */ /* 0x026fea0003c00000 */
[----:B------:R-:W-:Y:S02]  /*a370*/  ELECT P6, UR79, PT ;  /* 0x00000000004f782f */ /* 0x000fe400038c0000 */
[----:B------:R-:W-:Y:S01]  /*a380*/  MOV R14, UR79 ;  /* 0x0000004f000e7c02 */ /* 0x000fe20008000f00 */
[----:B-12--5:R-:W-:Y:S10]  /*a390*/  ENDCOLLECTIVE ;  /* 0x000000000000791b */ /* 0x026ff40003800000 */
.L_x_235:
[----:B------:R-:W-:Y:S05]  /*a3a0*/  BSYNC B0 ;  /* 0x0000000000007941 */ /* 0x000fea0003800000 */
.L_x_234:
[----:B------:R-:W-:Y:S05]  /*a3b0*/  BRA `(.L_x_236) ;  /* 0xffffffa400d87947 */ /* 0x000fea000383ffff */
.L_x_92:
[----:B--2---:R-:W-:-:S04]  /*a3c0*/  MOV R3, UR5 ;  /* 0x0000000500037c02 */ /* 0x004fc80008000f00 */
[----:B------:R2:W3:Y:S03]  /*a3d0*/  SYNCS.PHASECHK.TRANS64.TRYWAIT P0, [R3+URZ+0x8], R4 ;  /* 0x00000804030075a7 */ /* 0x0004e600080011ff */
[----:B---3--:R-:W-:Y:S05]  /*a3e0*/  @!P0 NANOSLEEP.SYNCS 0x989680 ;  /* 0x009896800000895d */ /* 0x008fea0003900000 */
[----:B------:R-:W3:Y:S02]  /*a3f0*/  @!P0 SYNCS.PHASECHK.TRANS64 P0, [R3+URZ+0x8], R4 ;  /* 0x00000804030085a7 */ /* 0x000ee400080010ff */
[----:B---3--:R-:W-:Y:S05]  /*a400*/  @!P0 BRA `(.L_x_92) ;  /* 0xfffffffc00ec8947 */ /* 0x008fea000383ffff */
[----:B------:R-:W-:Y:S05]  /*a410*/  BRA `(.L_x_91) ;  /* 0xffffffa400dc7947 */ /* 0x000fea000383ffff */
.L_x_93:
[----:B------:R-:W-:-:S07]  /*a420*/  MOV R4, UR17 ;  /* 0x0000001100047c02 */ /* 0x000fce0008000f00 */
.L_x_237:
[----:B-1----:R1:W2:Y:S02]  /*a430*/  SYNCS.PHASECHK.TRANS64.TRYWAIT P0, [R4+URZ+0x270], R5 ;  /* 0x00027005040075a7 */ /* 0x0022a400080011ff */
[----:B--2---:R-:W-:Y:S05]  /*a440*/  @!P0 NANOSLEEP.SYNCS 0x989680 ;  /* 0x009896800000895d */ /* 0x004fea0003900000 */
[----:B------:R-:W2:Y:S02]  /*a450*/  @!P0 SYNCS.PHASECHK.TRANS64 P0, [R4+URZ+0x270], R5 ;  /* 0x00027005040085a7 */ /* 0x000ea400080010ff */
[----:B--2---:R-:W-:Y:S05]  /*a460*/  @!P0 BRA `(.L_x_237) ;  /* 0xfffffffc00f08947 */ /* 0x004fea000383ffff */
[----:B------:R-:W-:Y:S05]  /*a470*/  BRA `(.L_x_238) ;  /* 0xffffffa800c87947 */ /* 0x000fea000383ffff */
.L_x_95:
[----:B------:R-:W-:-:S07]  /*a480*/  MOV R4, UR22 ;  /* 0x0000001600047c02 */ /* 0x000fce0008000f00 */
.L_x_239:
[----:B-1----:R1:W2:Y:S02]  /*a490*/  SYNCS.PHASECHK.TRANS64.TRYWAIT P0, [R4+URZ+0x290], R5 ;  /* 0x00029005040075a7 */ /* 0x0022a400080011ff */
[----:B--2---:R-:W-:Y:S05]  /*a4a0*/  @!P0 NANOSLEEP.SYNCS 0x989680 ;  /* 0x009896800000895d */ /* 0x004fea0003900000 */
[----:B------:R-:W2:Y:S02]  /*a4b0*/  @!P0 SYNCS.PHASECHK.TRANS64 P0, [R4+URZ+0x290], R5 ;  /* 0x00029005040085a7 */ /* 0x000ea400080010ff */
[----:B--2---:R-:W-:Y:S05]  /*a4c0*/  @!P0 BRA `(.L_x_239) ;  /* 0xfffffffc00f08947 */ /* 0x004fea000383ffff */
[----:B------:R-:W-:Y:S05]  /*a4d0*/  BRA `(.L_x_94) ;  /* 0xffffffa800e87947 */ /* 0x000fea000383ffff */
.L_x_99:
[----:B-1----:R-:W-:Y:S07]  /*a4e0*/  MOV R4, UR10 ;  /* 0x0000000a00047c02 */ /* 0x002fee0008000f00 */
.L_x_240:
[----:B-1----:R1:W2:Y:S02]  /*a4f0*/  SYNCS.PHASECHK.TRANS64.TRYWAIT P0, [R4+URZ], R6 ;  /* 0x00000006040075a7 */ /* 0x0022a400080011ff */
[----:B--2---:R-:W-:Y:S05]  /*a500*/  @!P0 NANOSLEEP.SYNCS 0x989680 ;  /* 0x009896800000895d */ /* 0x004fea0003900000 */
[----:B------:R-:W2:Y:S02]  /*a510*/  @!P0 SYNCS.PHASECHK.TRANS64 P0, [R4+URZ], R6 ;  /* 0x00000006040085a7 */ /* 0x000ea400080010ff */
[----:B--2---:R-:W-:Y:S05]  /*a520*/  @!P0 BRA `(.L_x_240) ;  /* 0xfffffffc00f08947 */ /* 0x004fea000383ffff */
[----:B------:R-:W-:Y:S05]  /*a530*/  BRA `(.L_x_98) ;  /* 0xffffffac000c7947 */ /* 0x000fea000383ffff */
.L_x_103:
[----:B--2---:R-:W-:-:S07]  /*a540*/  MOV R0, UR4 ;  /* 0x0000000400007c02 */ /* 0x004fce0008000f00 */
.L_x_241:
[----:B-1----:R1:W2:Y:S02]  /*a550*/  SYNCS.PHASECHK.TRANS64.TRYWAIT P0, [R0+URZ], R2 ;  /* 0x00000002000075a7 */ /* 0x0022a400080011ff */
[----:B--2---:R-:W-:Y:S05]  /*a560*/  @!P0 NANOSLEEP.SYNCS 0x989680 ;  /* 0x009896800000895d */ /* 0x004fea0003900000 */
[----:B------:R-:W2:Y:S02]  /*a570*/  @!P0 SYNCS.PHASECHK.TRANS64 P0, [R0+URZ], R2 ;  /* 0x00000002000085a7 */ /* 0x000ea400080010ff */
[----:B--2---:R-:W-:Y:S05]  /*a580*/  @!P0 BRA `(.L_x_241) ;  /* 0xfffffffc00f08947 */ /* 0x004fea000383ffff */
[----:B------:R-:W-:Y:S05]  /*a590*/  BRA `(.L_x_242) ;  /* 0xffffffac00e47947 */ /* 0x000fea000383ffff */
.L_x_106:
[----:B------:R-:W-:-:S07]  /*a5a0*/  MOV R0, UR17 ;  /* 0x0000001100007c02 */ /* 0x000fce0008000f00 */
.L_x_243:
[----:B-1----:R1:W2:Y:S02]  /*a5b0*/  SYNCS.PHASECHK.TRANS64.TRYWAIT P1, [R0+URZ+0x2a0], R2 ;  /* 0x0002a002000075a7 */ /* 0x0022a400080211ff */
[----:B--2---:R-:W-:Y:S05]  /*a5c0*/  @!P1 NANOSLEEP.SYNCS 0x989680 ;  /* 0x009896800000995d */ /* 0x004fea0003900000 */
[----:B------:R-:W2:Y:S02]  /*a5d0*/  @!P1 SYNCS.PHASECHK.TRANS64 P1, [R0+URZ+0x2a0], R2 ;  /* 0x0002a002000095a7 */ /* 0x000ea400080210ff */
[----:B--2---:R-:W-:Y:S05]  /*a5e0*/  @!P1 BRA `(.L_x_243) ;  /* 0xfffffffc00f09947 */ /* 0x004fea000383ffff */
[----:B------:R-:W-:Y:S05]  /*a5f0*/  BRA `(.L_x_244) ;  /* 0xffffffb000307947 */ /* 0x000fea000383ffff */
.L_x_111:
[----:B------:R-:W-:Y:S07]  /*a600*/  MOV R0, UR31 ;  /* 0x0000001f00007c02 */ /* 0x000fee0008000f00 */
.L_x_245:
[----:B--2---:R2:W4:Y:S02]  /*a610*/  SYNCS.PHASECHK.TRANS64.TRYWAIT P0, [R0+URZ+0x270], R2 ;  /* 0x00027002000075a7 */ /* 0x00452400080011ff */
[----:B----4-:R-:W-:Y:S05]  /*a620*/  @!P0 NANOSLEEP.SYNCS 0x989680 ;  /* 0x009896800000895d */ /* 0x010fea0003900000 */
[----:B------:R-:W4:Y:S02]  /*a630*/  @!P0 SYNCS.PHASECHK.TRANS64 P0, [R0+URZ+0x270], R2 ;  /* 0x00027002000085a7 */ /* 0x000f2400080010ff */
[----:B----4-:R-:W-:Y:S05]  /*a640*/  @!P0 BRA `(.L_x_245) ;  /* 0xfffffffc00f08947 */ /* 0x010fea000383ffff */
[----:B------:R-:W-:Y:S05]  /*a650*/  BRA `(.L_x_246) ;  /* 0xffffffb400687947 */ /* 0x000fea000383ffff */
.L_x_114:
[----:B------:R-:W-:Y:S07]  /*a660*/  MOV R0, UR31 ;  /* 0x0000001f00007c02 */ /* 0x000fee0008000f00 */
.L_x_247:
[----:B-1----:R1:W2:Y:S02]  /*a670*/  SYNCS.PHASECHK.TRANS64.TRYWAIT P2, [R0+URZ+0x268], R2 ;  /* 0x00026802000075a7 */ /* 0x0022a400080411ff */
[----:B--2---:R-:W-:Y:S05]  /*a680*/  @!P2 NANOSLEEP.SYNCS 0x989680 ;  /* 0x009896800000a95d */ /* 0x004fea0003900000 */
[----:B------:R-:W2:Y:S02]  /*a690*/  @!P2 SYNCS.PHASECHK.TRANS64 P2, [R0+URZ+0x268], R2 ;  /* 0x000268020000a5a7 */ /* 0x000ea400080410ff */
[----:B--2---:R-:W-:Y:S05]  /*a6a0*/  @!P2 BRA `(.L_x_247) ;  /* 0xfffffffc00f0a947 */ /* 0x004fea000383ffff */
[----:B------:R-:W-:Y:S05]  /*a6b0*/  BRA `(.L_x_113) ;  /* 0xffffffb800c87947 */ /* 0x000fea000383ffff */
.L_x_117:
[----:B------:R-:W-:Y:S07]  /*a6c0*/  MOV R0, UR7 ;  /* 0x0000000700007c02 */ /* 0x000fee0008000f00 */
.L_x_248:
[----:B-1----:R1:W2:Y:S02]  /*a6d0*/  SYNCS.PHASECHK.TRANS64.TRYWAIT P1, [R0+URZ+0x248], R2 ;  /* 0x00024802000075a7 */ /* 0x0022a400080211ff */
[----:B--2---:R-:W-:Y:S05]  /*a6e0*/  @!P1 NANOSLEEP.SYNCS 0x989680 ;  /* 0x009896800000995d */ /* 0x004fea0003900000 */
[----:B------:R-:W2:Y:S02]  /*a6f0*/  @!P1 SYNCS.PHASECHK.TRANS64 P1, [R0+URZ+0x248], R2 ;  /* 0x00024802000095a7 */ /* 0x000ea400080210ff */
[----:B--2---:R-:W-:Y:S05]  /*a700*/  @!P1 BRA `(.L_x_248) ;  /* 0xfffffffc00f09947 */ /* 0x004fea000383ffff */
[----:B------:R-:W-:Y:S05]  /*a710*/  BRA `(.L_x_249) ;  /* 0xffffffbc00607947 */ /* 0x000fea000383ffff */
.L_x_118:
[----:B------:R-:W-:Y:S07]  /*a720*/  MOV R0, UR5 ;  /* 0x0000000500007c02 */ /* 0x000fee0008000f00 */
.L_x_250:
[----:B-1----:R1:W2:Y:S02]  /*a730*/  SYNCS.PHASECHK.TRANS64.TRYWAIT P0, [R0+URZ+0x248], R2 ;  /* 0x00024802000075a7 */ /* 0x0022a400080011ff */
[----:B--2---:R-:W-:Y:S05]  /*a740*/  @!P0 NANOSLEEP.SYNCS 0x989680 ;  /* 0x009896800000895d */ /* 0x004fea0003900000 */
[----:B------:R-:W2:Y:S02]  /*a750*/  @!P0 SYNCS.PHASECHK.TRANS64 P0, [R0+URZ+0x248], R2 ;  /* 0x00024802000085a7 */ /* 0x000ea400080010ff */
[----:B--2---:R-:W-:Y:S05]  /*a760*/  @!P0 BRA `(.L_x_250) ;  /* 0xfffffffc00f08947 */ /* 0x004fea000383ffff */
[----:B------:R-:W-:Y:S05]  /*a770*/  BRA `(.L_x_251) ;  /* 0xffffffbc00ec7947 */ /* 0x000fea000383ffff */
.L_x_120:
[----:B------:R-:W-:-:S07]  /*a780*/  MOV R0, UR4 ;  /* 0x0000000400007c02 */ /* 0x000fce0008000f00 */
.L_x_252:
[----:B-1----:R1:W3:Y:S02]  /*a790*/  SYNCS.PHASECHK.TRANS64.TRYWAIT P0, [R0+URZ], R2 ;  /* 0x00000002000075a7 */ /* 0x0022e400080011ff */
[----:B---3--:R-:W-:Y:S05]  /*a7a0*/  @!P0 NANOSLEEP.SYNCS 0x989680 ;  /* 0x009896800000895d */ /* 0x008fea0003900000 */
[----:B------:R-:W3:Y:S02]  /*a7b0*/  @!P0 SYNCS.PHASECHK.TRANS64 P0, [R0+URZ], R2 ;  /* 0x00000002000085a7 */ /* 0x000ee400080010ff */
[----:B---3--:R-:W-:Y:S05]  /*a7c0*/  @!P0 BRA `(.L_x_252) ;  /* 0xfffffffc00f08947 */ /* 0x008fea000383ffff */
[----:B------:R-:W-:Y:S05]  /*a7d0*/  BRA `(.L_x_253) ;  /* 0xffffffc0009c7947 */ /* 0x000fea000383ffff */
.L_x_121:
[----:B------:R-:W-:-:S07]  /*a7e0*/  MOV R0, UR5 ;  /* 0x0000000500007c02 */ /* 0x000fce0008000f00 */
.L_x_254:
[----:B-1----:R1:W2:Y:S02]  /*a7f0*/  SYNCS.PHASECHK.TRANS64.TRYWAIT P0, [R0+URZ], R2 ;  /* 0x00000002000075a7 */ /* 0x0022a400080011ff */
[----:B--2---:R-:W-:Y:S05]  /*a800*/  @!P0 NANOSLEEP.SYNCS 0x989680 ;  /* 0x009896800000895d */ /* 0x004fea0003900000 */
[----:B------:R-:W2:Y:S02]  /*a810*/  @!P0 SYNCS.PHASECHK.TRANS64 P0, [R0+URZ], R2 ;  /* 0x00000002000085a7 */ /* 0x000ea400080010ff */
[----:B--2---:R-:W-:Y:S05]  /*a820*/  @!P0 BRA `(.L_x_254) ;  /* 0xfffffffc00f08947 */ /* 0x004fea000383ffff */
[----:B------:R-:W-:Y:S05]  /*a830*/  BRA `(.L_x_255) ;  /* 0xffffffc000a87947 */ /* 0x000fea000383ffff */
.L_x_123:
[----:B------:R-:W-:Y:S07]  /*a840*/  MOV R0, UR45 ;  /* 0x0000002d00007c02 */ /* 0x000fee0008000f00 */
.L_x_256:
[----:B-1----:R1:W2:Y:S02]  /*a850*/  SYNCS.PHASECHK.TRANS64.TRYWAIT P0, [R0+URZ+0x270], R2 ;  /* 0x00027002000075a7 */ /* 0x0022a400080011ff */
[----:B--2---:R-:W-:Y:S05]  /*a860*/  @!P0 NANOSLEEP.SYNCS 0x989680 ;  /* 0x009896800000895d */ /* 0x004fea0003900000 */
[----:B------:R-:W2:Y:S02]  /*a870*/  @!P0 SYNCS.PHASECHK.TRANS64 P0, [R0+URZ+0x270], R2 ;  /* 0x00027002000085a7 */ /* 0x000ea400080010ff */
[----:B--2---:R-:W-:Y:S05]  /*a880*/  @!P0 BRA `(.L_x_256) ;  /* 0xfffffffc00f08947 */ /* 0x004fea000383ffff */
[----:B------:R-:W-:Y:S05]  /*a890*/  BRA `(.L_x_257) ;  /* 0xffffffc400907947 */ /* 0x000fea000383ffff */
.L_x_133:
[----:B-1----:R1:W3:Y:S02]  /*a8a0*/  SYNCS.PHASECHK.TRANS64.TRYWAIT P1, [R0+URZ+0x230], R2 ;  /* 0x00023002000075a7 */ /* 0x0022e400080211ff */
[----:B---3--:R-:W-:Y:S05]  /*a8b0*/  @!P1 NANOSLEEP.SYNCS 0x989680 ;  /* 0x009896800000995d */ /* 0x008fea0003900000 */
[----:B------:R-:W3:Y:S02]  /*a8c0*/  @!P1 SYNCS.PHASECHK.TRANS64 P1, [R0+URZ+0x230], R2 ;  /* 0x00023002000095a7 */ /* 0x000ee400080210ff */
[----:B---3--:R-:W-:Y:S05]  /*a8d0*/  @!P1 BRA `(.L_x_133) ;  /* 0xfffffffc00f09947 */ /* 0x008fea000383ffff */
[----:B------:R-:W-:Y:S05]  /*a8e0*/  BRA `(.L_x_132) ;  /* 0xffffffd400587947 */ /* 0x000fea000383ffff */
.L_x_135:
[----:B-1----:R1:W4:Y:S02]  /*a8f0*/  SYNCS.PHASECHK.TRANS64.TRYWAIT P0, [R59+URZ+0x280], R3 ;  /* 0x000280033b0075a7 */ /* 0x00232400080011ff */
[----:B----4-:R-:W-:Y:S05]  /*a900*/  @!P0 NANOSLEEP.SYNCS 0x989680 ;  /* 0x009896800000895d */ /* 0x010fea0003900000 */
[----:B------:R-:W4:Y:S02]  /*a910*/  @!P0 SYNCS.PHASECHK.TRANS64 P0, [R59+URZ+0x280], R3 ;  /* 0x000280033b0085a7 */ /* 0x000f2400080010ff */
[----:B----4-:R-:W-:Y:S05]  /*a920*/  @!P0 BRA `(.L_x_135) ;  /* 0xfffffffc00f08947 */ /* 0x010fea000383ffff */
[----:B------:R-:W-:Y:S05]  /*a930*/  BRA `(.L_x_134) ;  /* 0xffffffd400887947 */ /* 0x000fea000383ffff */
.L_x_146:
[----:B-1----:R1:W2:Y:S02]  /*a940*/  SYNCS.PHASECHK.TRANS64.TRYWAIT P0, [R3+URZ+0x230], R27 ;  /* 0x0002301b030075a7 */ /* 0x0022a400080011ff */
[----:B--2---:R-:W-:Y:S05]  /*a950*/  @!P0 NANOSLEEP.SYNCS 0x989680 ;  /* 0x009896800000895d */ /* 0x004fea0003900000 */
[----:B------:R-:W2:Y:S02]  /*a960*/  @!P0 SYNCS.PHASECHK.TRANS64 P0, [R3+URZ+0x230], R27 ;  /* 0x0002301b030085a7 */ /* 0x000ea400080010ff */
[----:B--2---:R-:W-:Y:S05]  /*a970*/  @!P0 BRA `(.L_x_146) ;  /* 0xfffffffc00f08947 */ /* 0x004fea000383ffff */
[----:B------:R-:W-:Y:S05]  /*a980*/  BRA `(.L_x_145) ;  /* 0xffffffdc00bc7947 */ /* 0x000fea000383ffff */
        .weak           $__internal_0_$__cuda_sm10x_tcgen05_guardrail_trap_col_being_dealloced_not_returned_by_alloc
        .type           $__internal_0_$__cuda_sm10x_tcgen05_guardrail_trap_col_being_dealloced_not_returned_by_alloc,@function
        .size           $__internal_0_$__cuda_sm10x_tcgen05_guardrail_trap_col_being_dealloced_not_returned_by_alloc,($__internal_1_$__cuda_sm10x_tcgen05_guardrail_trap_phase_invalid_during_alloc - $__internal_0_$__cuda_sm10x_tcgen05_guardrail_trap_col_being_dealloced_not_returned_by_alloc)
$__internal_0_$__cuda_sm10x_tcgen05_guardrail_trap_col_being_dealloced_not_returned_by_alloc:
[----:B------:R-:W-:Y:S05]  /*a990*/  BPT.TRAP 0x1 ;  /* 0x000000040000795c */ /* 0x000fea0000300000 */
[----:B------:R-:W-:-:S04]  /*a9a0*/  HFMA2 R3, -RZ, RZ, 0, 0 ;  /* 0x00000000ff037431 */ /* 0x000fc800000001ff */
[----:B------:R-:W-:Y:S05]  /*a9b0*/  RET.REL.NODEC R2 `(_ZN7cutlass13device_kernelINS_4conv6kernel13ConvUniversalINS1_16ConvProblemShapeILNS1_8OperatorE0ELi2EEENS1_10collective14CollectiveConvINS1_47MainloopSm100TmaUmmaWarpSpecializedImplicitGemmILS5_0ELi35ELi2ELi1ELi2EN4cute5tupleIJNSA_1CILi2EEENSC_ILi1EEESE_EEEEENSB_IJNSC_ILi128EEENSC_ILi64EEENSB_IJNSC_ILi32EEEEEEEEENS_10bfloat16_tESM_NSA_8TiledMMAINSA_8MMA_AtomIJNSA_26SM100_MMA_F16BF16_2x1SM_SSISM_SM_fLi128ELi64ELNSA_4UMMA5MajorE0ELSR_0ELNSQ_7ScaleInE0ELSS_0EEEEEENSA_6LayoutINSB_IJSE_SE_SE_EEENSB_IJNSC_ILi0EEESX_SX_EEEEENSB_IJNSA_10UnderscoreES10_S10_EEEEENS7_6detail27Sm100ImplicitGemmTileTraitsINSA_25SM100_TMA_2SM_LOAD_IM2COLENSA_14ComposedLayoutINSA_7SwizzleILi2ELi4ELi3EEENSA_18smem_ptr_flag_bitsILi16EEENSV_INSB_IJNSC_ILi8EEESJ_EEENSB_IJSJ_SE_EEEEEEEvEENS14_INSA_18SM100_TMA_2SM_LOADES1F_vEEEENS_8epilogue10collective18CollectiveEpilogueINS1K_23Sm100TmaWarpSpecializedILi3ELi2ELi16ELb1ELb0EEEJNSB_IJSI_SI_SK_EEENSB_IJNSV_ISI_SE_EENSV_INSB_IJNSC_ILi16EEESD_EEENSB_IJSE_SJ_EEEEEEEESM_NSB_IJNSB_IJlllEEESE_SX_EEESM_S1X_NS1K_6fusion15FusionCallbacksIS1O_NS1Y_17LinearCombinationISM_fSM_fLNS_15FloatRoundStyleE2EEES1P_S1V_JEEENSA_5SM1004TMEM4LOAD26SM100_TMEM_LOAD_32dp32b16xENSA_20SM90_TMA_LOAD_IM2COLENS16_INS17_ILi1ELi4ELi3EEES1A_NSV_INSB_IJS1B_S1R_EEENSB_IJS1R_SE_EEEEEEENSA_39AutoVectorizingCopyWithAssumedAlignmentILi128EEENSA_21SM90_TMA_STORE_IM2COLES2D_S2F_S2F_EEEvvEEEEvNT_6ParamsE) ;  /* 0xffffff5402907950 */ /* 0x000fea0003c3ffff */
        .weak           $__internal_1_$__cuda_sm10x_tcgen05_guardrail_trap_phase_invalid_during_alloc
        .type           $__internal_1_$__cuda_sm10x_tcgen05_guardrail_trap_phase_invalid_during_alloc,@function
        .size           $__internal_1_$__cuda_sm10x_tcgen05_guardrail_trap_phase_invalid_during_alloc,($__internal_2_$__cuda_sm10x_tcgen05_guardrail_trap_unallocated_columns_being_dealloced - $__internal_1_$__cuda_sm10x_tcgen05_guardrail_trap_phase_invalid_during_alloc)
$__internal_1_$__cuda_sm10x_tcgen05_guardrail_trap_phase_invalid_during_alloc:
[----:B------:R-:W-:Y:S05]  /*a9c0*/  BPT.TRAP 0x1 ;  /* 0x000000040000795c */ /* 0x000fea0000300000 */
[----:B------:R-:W-:-:S04]  /*a9d0*/  MOV R5, 0x0 ;  /* 0x0000000000057802 */ /* 0x000fc80000000f00 */
[----:B------:R-:W-:Y:S05]  /*a9e0*/  RET.REL.NODEC R4 `(_ZN7cutlass13device_kernelINS_4conv6kernel13ConvUniversalINS1_16ConvProblemShapeILNS1_8OperatorE0ELi2EEENS1_10collective14CollectiveConvINS1_47MainloopSm100TmaUmmaWarpSpecializedImplicitGemmILS5_0ELi35ELi2ELi1ELi2EN4cute5tupleIJNSA_1CILi2EEENSC_ILi1EEESE_EEEEENSB_IJNSC_ILi128EEENSC_ILi64EEENSB_IJNSC_ILi32EEEEEEEEENS_10bfloat16_tESM_NSA_8TiledMMAINSA_8MMA_AtomIJNSA_26SM100_MMA_F16BF16_2x1SM_SSISM_SM_fLi128ELi64ELNSA_4UMMA5MajorE0ELSR_0ELNSQ_7ScaleInE0ELSS_0EEEEEENSA_6LayoutINSB_IJSE_SE_SE_EEENSB_IJNSC_ILi0EEESX_SX_EEEEENSB_IJNSA_10UnderscoreES10_S10_EEEEENS7_6detail27Sm100ImplicitGemmTileTraitsINSA_25SM100_TMA_2SM_LOAD_IM2COLENSA_14ComposedLayoutINSA_7SwizzleILi2ELi4ELi3EEENSA_18smem_ptr_flag_bitsILi16EEENSV_INSB_IJNSC_ILi8EEESJ_EEENSB_IJSJ_SE_EEEEEEEvEENS14_INSA_18SM100_TMA_2SM_LOADES1F_vEEEENS_8epilogue10collective18CollectiveEpilogueINS1K_23Sm100TmaWarpSpecializedILi3ELi2ELi16ELb1ELb0EEEJNSB_IJSI_SI_SK_EEENSB_IJNSV_ISI_SE_EENSV_INSB_IJNSC_ILi16EEESD_EEENSB_IJSE_SJ_EEEEEEEESM_NSB_IJNSB_IJlllEEESE_SX_EEESM_S1X_NS1K_6fusion15FusionCallbacksIS1O_NS1Y_17LinearCombinationISM_fSM_fLNS_15FloatRoundStyleE2EEES1P_S1V_JEEENSA_5SM1004TMEM4LOAD26SM100_TMEM_LOAD_32dp32b16xENSA_20SM90_TMA_LOAD_IM2COLENS16_INS17_ILi1ELi4ELi3EEES1A_NSV_INSB_IJS1B_S1R_EEENSB_IJS1R_SE_EEEEEEENSA_39AutoVectorizingCopyWithAssumedAlignmentILi128EEENSA_21SM90_TMA_STORE_IM2COLES2D_S2F_S2F_EEEvvEEEEvNT_6ParamsE) ;  /* 0xffffff5404847950 */ /* 0x000fea0003c3ffff */
        .weak           $__internal_2_$__cuda_sm10x_tcgen05_guardrail_trap_unallocated_columns_being_dealloced
        .type           $__internal_2_$__cuda_sm10x_tcgen05_guardrail_trap_unallocated_columns_being_dealloced,@function
        .size           $__internal_2_$__cuda_sm10x_tcgen05_guardrail_trap_unallocated_columns_being_dealloced,(.L_x_259 - $__internal_2_$__cuda_sm10x_tcgen05_guardrail_trap_unallocated_columns_being_dealloced)
$__internal_2_$__cuda_sm10x_tcgen05_guardrail_trap_unallocated_columns_being_dealloced:
[----:B------:R-:W-:Y:S05]  /*a9f0*/  BPT.TRAP 0x1 ;  /* 0x000000040000795c */ /* 0x000fea0000300000 */
[----:B------:R-:W-:-:S04]  /*aa00*/  HFMA2 R3, -RZ, RZ, 0, 0 ;  /* 0x00000000ff037431 */ /* 0x000fc800000001ff */
[----:B------:R-:W-:Y:S05]  /*aa10*/  RET.REL.NODEC R2 `(_ZN7cutlass13device_kernelINS_4conv6kernel13ConvUniversalINS1_16ConvProblemShapeILNS1_8OperatorE0ELi2EEENS1_10collective14CollectiveConvINS1_47MainloopSm100TmaUmmaWarpSpecializedImplicitGemmILS5_0ELi35ELi2ELi1ELi2EN4cute5tupleIJNSA_1CILi2EEENSC_ILi1EEESE_EEEEENSB_IJNSC_ILi128EEENSC_ILi64EEENSB_IJNSC_ILi32EEEEEEEEENS_10bfloat16_tESM_NSA_8TiledMMAINSA_8MMA_AtomIJNSA_26SM100_MMA_F16BF16_2x1SM_SSISM_SM_fLi128ELi64ELNSA_4UMMA5MajorE0ELSR_0ELNSQ_7ScaleInE0ELSS_0EEEEEENSA_6LayoutINSB_IJSE_SE_SE_EEENSB_IJNSC_ILi0EEESX_SX_EEEEENSB_IJNSA_10UnderscoreES10_S10_EEEEENS7_6detail27Sm100ImplicitGemmTileTraitsINSA_25SM100_TMA_2SM_LOAD_IM2COLENSA_14ComposedLayoutINSA_7SwizzleILi2ELi4ELi3EEENSA_18smem_ptr_flag_bitsILi16EEENSV_INSB_IJNSC_ILi8EEESJ_EEENSB_IJSJ_SE_EEEEEEEvEENS14_INSA_18SM100_TMA_2SM_LOADES1F_vEEEENS_8epilogue10collective18CollectiveEpilogueINS1K_23Sm100TmaWarpSpecializedILi3ELi2ELi16ELb1ELb0EEEJNSB_IJSI_SI_SK_EEENSB_IJNSV_ISI_SE_EENSV_INSB_IJNSC_ILi16EEESD_EEENSB_IJSE_SJ_EEEEEEEESM_NSB_IJNSB_IJlllEEESE_SX_EEESM_S1X_NS1K_6fusion15FusionCallbacksIS1O_NS1Y_17LinearCombinationISM_fSM_fLNS_15FloatRoundStyleE2EEES1P_S1V_JEEENSA_5SM1004TMEM4LOAD26SM100_TMEM_LOAD_32dp32b16xENSA_20SM90_TMA_LOAD_IM2COLENS16_INS17_ILi1ELi4ELi3EEES1A_NSV_INSB_IJS1B_S1R_EEENSB_IJS1R_SE_EEEEEEENSA_39AutoVectorizingCopyWithAssumedAlignmentILi128EEENSA_21SM90_TMA_STORE_IM2COLES2D_S2F_S2F_EEEvvEEEEvNT_6ParamsE) ;  /* 0xffffff5402787950 */ /* 0x000fea0003c3ffff */
.L_x_258:
[----:B------:R-:W-:-:S00]  /*aa20*/  BRA `(.L_x_258) ;  /* 0xfffffffc00fc7947 */ /* 0x000fc0000383ffff */
[----:B------:R-:W-:-:S00]  /*aa30*/  NOP ;  /* 0x0000000000007918 */ /* 0x000fc00000000000 */
        /* <DEDUP_REMOVED lines=12> */
.L_x_259:


//--------------------- .nv.global.init           --------------------------
	.section	.nv.global.init,"aw",@progbits
.nv.global.init:
	.type		$str$29,@object
	.size		$str$29,($str$30 - $str$29)
$str$29:
        /*0000*/ 	.byte	0x28, 0x61, 0x64, 0x64, 0x72, 0x65, 0x73, 0x73, 0x20, 0x26, 0x20, 0x6d, 0x61, 0x73, 0x6b, 0x29
        /*0010*/ 	.byte	0x20, 0x3d, 0x3d, 0x20, 0x30, 0x00
	.type		$str$30,@object
	.size		$str$30,($str$28 - $str$30)
$str$30:
        /*0016*/ 	.byte	0x2f, 0x74, 0x6d, 0x70, 0x2f, 0x63, 0x75, 0x74, 0x6c, 0x61, 0x73, 0x73, 0x5f, 0x73, 0x77, 0x65
        /*0026*/ 	.byte	0x65, 0x70, 0x5f, 0x73, 0x72, 0x63, 0x2f, 0x69, 0x6e, 0x63, 0x6c, 0x75, 0x64, 0x65, 0x2f, 0x63
        /*0036*/ 	.byte	0x75, 0x74, 0x65, 0x2f, 0x70, 0x6f, 0x69, 0x6e, 0x74, 0x65, 0x72, 0x5f, 0x66, 0x6c, 0x61, 0x67
        /*0046*/ 	.byte	0x67, 0x65, 0x64, 0x2e, 0x68, 0x70, 0x70, 0x00
	.type		$str$28,@object
	.size		$str$28,($str$27 - $str$28)
$str$28:
        /*004e*/ 	.byte	0x2f, 0x74, 0x6d, 0x70, 0x2f, 0x63, 0x75, 0x74, 0x6c, 0x61, 0x73, 0x73, 0x5f, 0x73, 0x77, 0x65
        /*005e*/ 	.byte	0x65, 0x70, 0x5f, 0x73, 0x72, 0x63, 0x2f, 0x69, 0x6e, 0x63, 0x6c, 0x75, 0x64, 0x65, 0x2f, 0x63
        /*006e*/ 	.byte	0x75, 0x74, 0x65, 0x2f, 0x61, 0x74, 0x6f, 0x6d, 0x2f, 0x63, 0x6f, 0x70, 0x79, 0x5f, 0x74, 0x72
        /*007e*/ 	.byte	0x61, 0x69, 0x74, 0x73, 0x5f, 0x73, 0x6d, 0x31, 0x30, 0x30, 0x2e, 0x68, 0x70, 0x70, 0x00
	.type		$str$27,@object
	.size		$str$27,(__unnamed_1 - $str$27)
$str$27:
        /*008d*/ 	.byte	0x28, 0x28, 0x75, 0x69, 0x6e, 0x74, 0x33, 0x32, 0x5f, 0x74, 0x28, 0x74, 0x68, 0x72, 0x65, 0x61
        /*009d*/ 	.byte	0x64, 0x49, 0x64, 0x78, 0x2e, 0x78, 0x29, 0x20, 0x2f, 0x20, 0x33, 0x32, 0x29, 0x20, 0x25, 0x20
        /*00ad*/ 	.byte	0x34, 0x29, 0x20, 0x3d, 0x3d, 0x20, 0x28, 0x28, 0x28, 0x74, 0x6d, 0x65, 0x6d, 0x5f, 0x61, 0x64
        /*00bd*/ 	.byte	0x64, 0x72, 0x20, 0x3e, 0x3e, 0x20, 0x31, 0x36, 0x29, 0x20, 0x2f, 0x20, 0x33, 0x32, 0x29, 0x20
        /*00cd*/ 	.byte	0x25, 0x20, 0x34, 0x29, 0x00
	.type		__unnamed_1,@object
	.size		__unnamed_1,(__unnamed_2 - __unnamed_1)
__unnamed_1:
        /*00d2*/ 	.byte	0x61, 0x75, 0x74, 0x6f, 0x20, 0x63, 0x75, 0x74, 0x65, 0x3a, 0x3a, 0x61, 0x73, 0x5f, 0x70, 0x6f
        /* <DEDUP_REMOVED lines=24> */
        /*0262*/ 	.byte	0x43, 0x3c, 0x32, 0x30, 0x34, 0x38, 0x3e, 0x3e, 0x3e, 0x3e, 0x5d, 0x00
	.type		__unnamed_2,@object
	.size		__unnamed_2,(.L_2 - __unnamed_2)
__unnamed_2:
        /* <DEDUP_REMOVED lines=40> */
        /*04ee*/ 	.byte	0x3a, 0x3a, 0x43, 0x3c, 0x30, 0x3e, 0x3e, 0x3e, 0x3e, 0x5d, 0x00
.L_2:


//--------------------- .nv.shared._ZN7cutlass13device_kernelINS_4conv6kernel13ConvUniversalINS1_16ConvProblemShapeILNS1_8OperatorE0ELi2EEENS1_10collective14CollectiveConvINS1_47MainloopSm100TmaUmmaWarpSpecializedImplicitGemmILS5_0ELi35ELi2ELi1ELi2EN4cute5tupleIJNSA_1CILi2EEENSC_ILi1EEESE_EEEEENSB_IJNSC_ILi128EEENSC_ILi64EEENSB_IJNSC_ILi32EEEEEEEEENS_10bfloat16_tESM_NSA_8TiledMMAINSA_8MMA_AtomIJNSA_26SM100_MMA_F16BF16_2x1SM_SSISM_SM_fLi128ELi64ELNSA_4UMMA5MajorE0ELSR_0ELNSQ_7ScaleInE0ELSS_0EEEEEENSA_6LayoutINSB_IJSE_SE_SE_EEENSB_IJNSC_ILi0EEESX_SX_EEEEENSB_IJNSA_10UnderscoreES10_S10_EEEEENS7_6detail27Sm100ImplicitGemmTileTraitsINSA_25SM100_TMA_2SM_LOAD_IM2COLENSA_14ComposedLayoutINSA_7SwizzleILi2ELi4ELi3EEENSA_18smem_ptr_flag_bitsILi16EEENSV_INSB_IJNSC_ILi8EEESJ_EEENSB_IJSJ_SE_EEEEEEEvEENS14_INSA_18SM100_TMA_2SM_LOADES1F_vEEEENS_8epilogue10collective18CollectiveEpilogueINS1K_23Sm100TmaWarpSpecializedILi3ELi2ELi16ELb1ELb0EEEJNSB_IJSI_SI_SK_EEENSB_IJNSV_ISI_SE_EENSV_INSB_IJNSC_ILi16EEESD_EEENSB_IJSE_SJ_EEEEEEEESM_NSB_IJNSB_IJlllEEESE_SX_EEESM_S1X_NS1K_6fusion15FusionCallbacksIS1O_NS1Y_17LinearCombinationISM_fSM_fLNS_15FloatRoundStyleE2EEES1P_S1V_JEEENSA_5SM1004TMEM4LOAD26SM100_TMEM_LOAD_32dp32b16xENSA_20SM90_TMA_LOAD_IM2COLENS16_INS17_ILi1ELi4ELi3EEES1A_NSV_INSB_IJS1B_S1R_EEENSB_IJS1R_SE_EEEEEEENSA_39AutoVectorizingCopyWithAssumedAlignmentILi128EEENSA_21SM90_TMA_STORE_IM2COLES2D_S2F_S2F_EEEvvEEEEvNT_6ParamsE --------------------------
	.section	.nv.shared._ZN7cutlass13device_kernelINS_4conv6kernel13ConvUniversalINS1_16ConvProblemShapeILNS1_8OperatorE0ELi2EEENS1_10collective14CollectiveConvINS1_47MainloopSm100TmaUmmaWarpSpecializedImplicitGemmILS5_0ELi35ELi2ELi1ELi2EN4cute5tupleIJNSA_1CILi2EEENSC_ILi1EEESE_EEEEENSB_IJNSC_ILi128EEENSC_ILi64EEENSB_IJNSC_ILi32EEEEEEEEENS_10bfloat16_tESM_NSA_8TiledMMAINSA_8MMA_AtomIJNSA_26SM100_MMA_F16BF16_2x1SM_SSISM_SM_fLi128ELi64ELNSA_4UMMA5MajorE0ELSR_0ELNSQ_7ScaleInE0ELSS_0EEEEEENSA_6LayoutINSB_IJSE_SE_SE_EEENSB_IJNSC_ILi0EEESX_SX_EEEEENSB_IJNSA_10UnderscoreES10_S10_EEEEENS7_6detail27Sm100ImplicitGemmTileTraitsINSA_25SM100_TMA_2SM_LOAD_IM2COLENSA_14ComposedLayoutINSA_7SwizzleILi2ELi4ELi3EEENSA_18smem_ptr_flag_bitsILi16EEENSV_INSB_IJNSC_ILi8EEESJ_EEENSB_IJSJ_SE_EEEEEEEvEENS14_INSA_18SM100_TMA_2SM_LOADES1F_vEEEENS_8epilogue10collective18CollectiveEpilogueINS1K_23Sm100TmaWarpSpecializedILi3ELi2ELi16ELb1ELb0EEEJNSB_IJSI_SI_SK_EEENSB_IJNSV_ISI_SE_EENSV_INSB_IJNSC_ILi16EEESD_EEENSB_IJSE_SJ_EEEEEEEESM_NSB_IJNSB_IJlllEEESE_SX_EEESM_S1X_NS1K_6fusion15FusionCallbacksIS1O_NS1Y_17LinearCombinationISM_fSM_fLNS_15FloatRoundStyleE2EEES1P_S1V_JEEENSA_5SM1004TMEM4LOAD26SM100_TMEM_LOAD_32dp32b16xENSA_20SM90_TMA_LOAD_IM2COLENS16_INS17_ILi1ELi4ELi3EEES1A_NSV_INSB_IJS1B_S1R_EEENSB_IJS1R_SE_EEEEEEENSA_39AutoVectorizingCopyWithAssumedAlignmentILi128EEENSA_21SM90_TMA_STORE_IM2COLES2D_S2F_S2F_EEEvvEEEEvNT_6ParamsE,"aw",@nobits
	.sectionflags	@""
	.align	16
	.zero		1024


//--------------------- .nv.shared.reserved.0     --------------------------
	.section	.nv.shared.reserved.0,"aw",@nobits
	.weak		__nv_reservedSMEM_offset_0_alias
	.size		__nv_reservedSMEM_offset_0_alias, 0, 64
	.other		__nv_reservedSMEM_offset_0_alias,@"STO_CUDA_RESERVED_SHARED STV_DEFAULT"
__nv_reservedSMEM_offset_0_alias:
	.zero		0
.nv.shared.reserved.0:
	.zero		64
	.weak		__nv_reservedSMEM_tcgen05_partition
	.type		__nv_reservedSMEM_tcgen05_partition,@object
	.size		__nv_reservedSMEM_tcgen05_partition,(.L_0 - __nv_reservedSMEM_tcgen05_partition)
__nv_reservedSMEM_tcgen05_partition:
	.zero		32
.L_0:


//--------------------- .nv.global                --------------------------
	.section	.nv.global,"aw",@nobits
.nv.global:
	.type		_ZN39_INTERNAL_e25fe866_4_k_cu_107a9a07_32004cute1_E,@object
	.size		_ZN39_INTERNAL_e25fe866_4_k_cu_107a9a07_32004cute1_E,(_ZN39_INTERNAL_e25fe866_4_k_cu_107a9a07_32004cuda3std3__45__cpo6cbeginE - _ZN39_INTERNAL_e25fe866_4_k_cu_107a9a07_32004cute1_E)
_ZN39_INTERNAL_e25fe866_4_k_cu_107a9a07_32004cute1_E:
	.zero		1
	.type		_ZN39_INTERNAL_e25fe866_4_k_cu_107a9a07_32004cuda3std3__45__cpo6cbeginE,@object
	.size		_ZN39_INTERNAL_e25fe866_4_k_cu_107a9a07_32004cuda3std3__45__cpo6cbeginE,(_ZN39_INTERNAL_e25fe866_4_k_cu_107a9a07_32004cuda3std3__48in_placeE - _ZN39_INTERNAL_e25fe866_4_k_cu_107a9a07_32004cuda3std3__45__cpo6cbeginE)
_ZN39_INTERNAL_e25fe866_4_k_cu_107a9a07_32004cuda3std3__45__cpo6cbeginE:
	.zero		1
	.type		_ZN39_INTERNAL_e25fe866_4_k_cu_107a9a07_32004cuda3std3__48in_placeE,@object
	.size		_ZN39_INTERNAL_e25fe866_4_k_cu_107a9a07_32004cuda3std3__48in_placeE,(_ZN39_INTERNAL_e25fe866_4_k_cu_107a9a07_32004cuda3std6ranges3__45__cpo9iter_moveE - _ZN39_INTERNAL_e25fe866_4_k_cu_107a9a07_32004cuda3std3__48in_placeE)
_ZN39_INTERNAL_e25fe866_4_k_cu_107a9a07_32004cuda3std3__48in_placeE:
	.zero		1
	.type		_ZN39_INTERNAL_e25fe866_4_k_cu_107a9a07_32004cuda3std6ranges3__45__cpo9iter_moveE,@object
	.size		_ZN39_INTERNAL_e25fe866_4_k_cu_107a9a07_32004cuda3std6ranges3__45__cpo9iter_moveE,(_ZN39_INTERNAL_e25fe866_4_k_cu_107a9a07_32004cuda3std3__45__cpo5beginE - _ZN39_INTERNAL_e25fe866_4_k_cu_107a9a07_32004cuda3std6ranges3__45__cpo9iter_moveE)
_ZN39_INTERNAL_e25fe866_4_k_cu_107a9a07_32004cuda3std6ranges3__45__cpo9iter_moveE:
	.zero		1
	.type		_ZN39_INTERNAL_e25fe866_4_k_cu_107a9a07_32004cuda3std3__45__cpo5beginE,@object
	.size		_ZN39_INTERNAL_e25fe866_4_k_cu_107a9a07_32004cuda3std3__45__cpo5beginE,(_ZN39_INTERNAL_e25fe866_4_k_cu_107a9a07_32004cuda3std3__441_GLOBAL__N__e25fe866_4_k_cu_107a9a07_32006ignoreE - _ZN39_INTERNAL_e25fe866_4_k_cu_107a9a07_32004cuda3std3__45__cpo5beginE)
_ZN39_INTERNAL_e25fe866_4_k_cu_107a9a07_32004cuda3std3__45__cpo5beginE:
	.zero		1
	.type		_ZN39_INTERNAL_e25fe866_4_k_cu_107a9a07_32004cuda3std3__441_GLOBAL__N__e25fe866_4_k_cu_107a9a07_32006ignoreE,@object
	.size		_ZN39_INTERNAL_e25fe866_4_k_cu_107a9a07_32004cuda3std3__441_GLOBAL__N__e25fe866_4_k_cu_107a9a07_32006ignoreE,(_ZN39_INTERNAL_e25fe866_4_k_cu_107a9a07_32004cute7productE - _ZN39_INTERNAL_e25fe866_4_k_cu_107a9a07_32004cuda3std3__441_GLOBAL__N__e25fe866_4_k_cu_107a9a07_32006ignoreE)
_ZN39_INTERNAL_e25fe866_4_k_cu_107a9a07_32004cuda3std3__441_GLOBAL__N__e25fe866_4_k_cu_107a9a07_32006ignoreE:
	.zero		1
	.type		_ZN39_INTERNAL_e25fe866_4_k_cu_107a9a07_32004cute7productE,@object
	.size		_ZN39_INTERNAL_e25fe866_4_k_cu_107a9a07_32004cute7productE,(_ZN39_INTERNAL_e25fe866_4_k_cu_107a9a07_32004cuda3std3__45__cpo3endE - _ZN39_INTERNAL_e25fe866_4_k_cu_107a9a07_32004cute7productE)
_ZN39_INTERNAL_e25fe866_4_k_cu_107a9a07_32004cute7productE:
	.zero		1
	.type		_ZN39_INTERNAL_e25fe866_4_k_cu_107a9a07_32004cuda3std3__45__cpo3endE,@object
	.size		_ZN39_INTERNAL_e25fe866_4_k_cu_107a9a07_32004cuda3std3__45__cpo3endE,(_ZN39_INTERNAL_e25fe866_4_k_cu_107a9a07_32004cuda3std3__419piecewise_constructE - _ZN39_INTERNAL_e25fe866_4_k_cu_107a9a07_32004cuda3std3__45__cpo3endE)
_ZN39_INTERNAL_e25fe866_4_k_cu_107a9a07_32004cuda3std3__45__cpo3endE:
	.zero		1
	.type		_ZN39_INTERNAL_e25fe866_4_k_cu_107a9a07_32004cuda3std3__419piecewise_constructE,@object
	.size		_ZN39_INTERNAL_e25fe866_4_k_cu_107a9a07_32004cuda3std3__419piecewise_constructE,(_ZN39_INTERNAL_e25fe866_4_k_cu_107a9a07_32004cuda3std3__45__cpo4cendE - _ZN39_INTERNAL_e25fe866_4_k_cu_107a9a07_32004cuda3std3__419piecewise_constructE)
_ZN39_INTERNAL_e25fe866_4_k_cu_107a9a07_32004cuda3std3__419piecewise_constructE:
	.zero		1
	.type		_ZN39_INTERNAL_e25fe866_4_k_cu_107a9a07_32004cuda3std3__45__cpo4cendE,@object
	.size		_ZN39_INTERNAL_e25fe866_4_k_cu_107a9a07_32004cuda3std3__45__cpo4cendE,(_ZN39_INTERNAL_e25fe866_4_k_cu_107a9a07_32004cuda3std6ranges3__45__cpo4swapE - _ZN39_INTERNAL_e25fe866_4_k_cu_107a9a07_32004cuda3std3__45__cpo4cendE)
_ZN39_INTERNAL_e25fe866_4_k_cu_107a9a07_32004cuda3std3__45__cpo4cendE:
	.zero		1
	.type		_ZN39_INTERNAL_e25fe866_4_k_cu_107a9a07_32004cuda3std6ranges3__45__cpo4swapE,@object
	.size		_ZN39_INTERNAL_e25fe866_4_k_cu_107a9a07_32004cuda3std6ranges3__45__cpo4swapE,(.L_10 - _ZN39_INTERNAL_e25fe866_4_k_cu_107a9a07_32004cuda3std6ranges3__45__cpo4swapE)
_ZN39_INTERNAL_e25fe866_4_k_cu_107a9a07_32004cuda3std6ranges3__45__cpo4swapE:
	.zero		1
.L_10:


//--------------------- .nv.constant0._ZN7cutlass13device_kernelINS_4conv6kernel13ConvUniversalINS1_16ConvProblemShapeILNS1_8OperatorE0ELi2EEENS1_10collective14CollectiveConvINS1_47MainloopSm100TmaUmmaWarpSpecializedImplicitGemmILS5_0ELi35ELi2ELi1ELi2EN4cute5tupleIJNSA_1CILi2EEENSC_ILi1EEESE_EEEEENSB_IJNSC_ILi128EEENSC_ILi64EEENSB_IJNSC_ILi32EEEEEEEEENS_10bfloat16_tESM_NSA_8TiledMMAINSA_8MMA_AtomIJNSA_26SM100_MMA_F16BF16_2x1SM_SSISM_SM_fLi128ELi64ELNSA_4UMMA5MajorE0ELSR_0ELNSQ_7ScaleInE0ELSS_0EEEEEENSA_6LayoutINSB_IJSE_SE_SE_EEENSB_IJNSC_ILi0EEESX_SX_EEEEENSB_IJNSA_10UnderscoreES10_S10_EEEEENS7_6detail27Sm100ImplicitGemmTileTraitsINSA_25SM100_TMA_2SM_LOAD_IM2COLENSA_14ComposedLayoutINSA_7SwizzleILi2ELi4ELi3EEENSA_18smem_ptr_flag_bitsILi16EEENSV_INSB_IJNSC_ILi8EEESJ_EEENSB_IJSJ_SE_EEEEEEEvEENS14_INSA_18SM100_TMA_2SM_LOADES1F_vEEEENS_8epilogue10collective18CollectiveEpilogueINS1K_23Sm100TmaWarpSpecializedILi3ELi2ELi16ELb1ELb0EEEJNSB_IJSI_SI_SK_EEENSB_IJNSV_ISI_SE_EENSV_INSB_IJNSC_ILi16EEESD_EEENSB_IJSE_SJ_EEEEEEEESM_NSB_IJNSB_IJlllEEESE_SX_EEESM_S1X_NS1K_6fusion15FusionCallbacksIS1O_NS1Y_17LinearCombinationISM_fSM_fLNS_15FloatRoundStyleE2EEES1P_S1V_JEEENSA_5SM1004TMEM4LOAD26SM100_TMEM_LOAD_32dp32b16xENSA_20SM90_TMA_LOAD_IM2COLENS16_INS17_ILi1ELi4ELi3EEES1A_NSV_INSB_IJS1B_S1R_EEENSB_IJS1R_SE_EEEEEEENSA_39AutoVectorizingCopyWithAssumedAlignmentILi128EEENSA_21SM90_TMA_STORE_IM2COLES2D_S2F_S2F_EEEvvEEEEvNT_6ParamsE --------------------------
	.section	.nv.constant0._ZN7cutlass13device_kernelINS_4conv6kernel13ConvUniversalINS1_16ConvProblemShapeILNS1_8OperatorE0ELi2EEENS1_10collective14CollectiveConvINS1_47MainloopSm100TmaUmmaWarpSpecializedImplicitGemmILS5_0ELi35ELi2ELi1ELi2EN4cute5tupleIJNSA_1CILi2EEENSC_ILi1EEESE_EEEEENSB_IJNSC_ILi128EEENSC_ILi64EEENSB_IJNSC_ILi32EEEEEEEEENS_10bfloat16_tESM_NSA_8TiledMMAINSA_8MMA_AtomIJNSA_26SM100_MMA_F16BF16_2x1SM_SSISM_SM_fLi128ELi64ELNSA_4UMMA5MajorE0ELSR_0ELNSQ_7ScaleInE0ELSS_0EEEEEENSA_6LayoutINSB_IJSE_SE_SE_EEENSB_IJNSC_ILi0EEESX_SX_EEEEENSB_IJNSA_10UnderscoreES10_S10_EEEEENS7_6detail27Sm100ImplicitGemmTileTraitsINSA_25SM100_TMA_2SM_LOAD_IM2COLENSA_14ComposedLayoutINSA_7SwizzleILi2ELi4ELi3EEENSA_18smem_ptr_flag_bitsILi16EEENSV_INSB_IJNSC_ILi8EEESJ_EEENSB_IJSJ_SE_EEEEEEEvEENS14_INSA_18SM100_TMA_2SM_LOADES1F_vEEEENS_8epilogue10collective18CollectiveEpilogueINS1K_23Sm100TmaWarpSpecializedILi3ELi2ELi16ELb1ELb0EEEJNSB_IJSI_SI_SK_EEENSB_IJNSV_ISI_SE_EENSV_INSB_IJNSC_ILi16EEESD_EEENSB_IJSE_SJ_EEEEEEEESM_NSB_IJNSB_IJlllEEESE_SX_EEESM_S1X_NS1K_6fusion15FusionCallbacksIS1O_NS1Y_17LinearCombinationISM_fSM_fLNS_15FloatRoundStyleE2EEES1P_S1V_JEEENSA_5SM1004TMEM4LOAD26SM100_TMEM_LOAD_32dp32b16xENSA_20SM90_TMA_LOAD_IM2COLENS16_INS17_ILi1ELi4ELi3EEES1A_NSV_INSB_IJS1B_S1R_EEENSB_IJS1R_SE_EEEEEEENSA_39AutoVectorizingCopyWithAssumedAlignmentILi128EEENSA_21SM90_TMA_STORE_IM2COLES2D_S2F_S2F_EEEvvEEEEvNT_6ParamsE,"a",@progbits
	.sectionflags	@""
	.align	4
.nv.constant0._ZN7cutlass13device_kernelINS_4conv6kernel13ConvUniversalINS1_16ConvProblemShapeILNS1_8OperatorE0ELi2EEENS1_10collective14CollectiveConvINS1_47MainloopSm100TmaUmmaWarpSpecializedImplicitGemmILS5_0ELi35ELi2ELi1ELi2EN4cute5tupleIJNSA_1CILi2EEENSC_ILi1EEESE_EEEEENSB_IJNSC_ILi128EEENSC_ILi64EEENSB_IJNSC_ILi32EEEEEEEEENS_10bfloat16_tESM_NSA_8TiledMMAINSA_8MMA_AtomIJNSA_26SM100_MMA_F16BF16_2x1SM_SSISM_SM_fLi128ELi64ELNSA_4UMMA5MajorE0ELSR_0ELNSQ_7ScaleInE0ELSS_0EEEEEENSA_6LayoutINSB_IJSE_SE_SE_EEENSB_IJNSC_ILi0EEESX_SX_EEEEENSB_IJNSA_10UnderscoreES10_S10_EEEEENS7_6detail27Sm100ImplicitGemmTileTraitsINSA_25SM100_TMA_2SM_LOAD_IM2COLENSA_14ComposedLayoutINSA_7SwizzleILi2ELi4ELi3EEENSA_18smem_ptr_flag_bitsILi16EEENSV_INSB_IJNSC_ILi8EEESJ_EEENSB_IJSJ_SE_EEEEEEEvEENS14_INSA_18SM100_TMA_2SM_LOADES1F_vEEEENS_8epilogue10collective18CollectiveEpilogueINS1K_23Sm100TmaWarpSpecializedILi3ELi2ELi16ELb1ELb0EEEJNSB_IJSI_SI_SK_EEENSB_IJNSV_ISI_SE_EENSV_INSB_IJNSC_ILi16EEESD_EEENSB_IJSE_SJ_EEEEEEEESM_NSB_IJNSB_IJlllEEESE_SX_EEESM_S1X_NS1K_6fusion15FusionCallbacksIS1O_NS1Y_17LinearCombinationISM_fSM_fLNS_15FloatRoundStyleE2EEES1P_S1V_JEEENSA_5SM1004TMEM4LOAD26SM100_TMEM_LOAD_32dp32b16xENSA_20SM90_TMA_LOAD_IM2COLENS16_INS17_ILi1ELi4ELi3EEES1A_NSV_INSB_IJS1B_S1R_EEENSB_IJS1R_SE_EEEEEEENSA_39AutoVectorizingCopyWithAssumedAlignmentILi128EEENSA_21SM90_TMA_STORE_IM2COLES2D_S2F_S2F_EEEvvEEEEvNT_6ParamsE:
	.zero		2944


//--------------------- SYMBOLS --------------------------

	.type		.nv.reservedSmem.offset0,@object
	.size		.nv.reservedSmem.offset0,0x4
	.type		.nv.reservedSmem.cap,@object
	.size		.nv.reservedSmem.cap,0x4
	.type		__assertfail,@function
